//
// Generated by NVIDIA NVVM Compiler
//
// Compiler Build ID: CL-36424714
// Cuda compilation tools, release 13.0, V13.0.88
// Based on NVVM 20.0.0
//

.version 9.0
.target sm_100
.address_size 64

	// .globl	_Z3sw4PdS_S_S_S_S_S_S_S_S_S_i

.visible .entry _Z3sw4PdS_S_S_S_S_S_S_S_S_S_i(
	.param .u64 .ptr .align 1 _Z3sw4PdS_S_S_S_S_S_S_S_S_S_i_param_0,
	.param .u64 .ptr .align 1 _Z3sw4PdS_S_S_S_S_S_S_S_S_S_i_param_1,
	.param .u64 .ptr .align 1 _Z3sw4PdS_S_S_S_S_S_S_S_S_S_i_param_2,
	.param .u64 .ptr .align 1 _Z3sw4PdS_S_S_S_S_S_S_S_S_S_i_param_3,
	.param .u64 .ptr .align 1 _Z3sw4PdS_S_S_S_S_S_S_S_S_S_i_param_4,
	.param .u64 .ptr .align 1 _Z3sw4PdS_S_S_S_S_S_S_S_S_S_i_param_5,
	.param .u64 .ptr .align 1 _Z3sw4PdS_S_S_S_S_S_S_S_S_S_i_param_6,
	.param .u64 .ptr .align 1 _Z3sw4PdS_S_S_S_S_S_S_S_S_S_i_param_7,
	.param .u64 .ptr .align 1 _Z3sw4PdS_S_S_S_S_S_S_S_S_S_i_param_8,
	.param .u64 .ptr .align 1 _Z3sw4PdS_S_S_S_S_S_S_S_S_S_i_param_9,
	.param .u64 .ptr .align 1 _Z3sw4PdS_S_S_S_S_S_S_S_S_S_i_param_10,
	.param .u32 _Z3sw4PdS_S_S_S_S_S_S_S_S_S_i_param_11
)
{
	.reg .pred 	%p<4>;
	.reg .b32 	%r<66>;
	.reg .b64 	%rd<144>;
	.reg .b64 	%fd<633>;

	ld.param.u32 	%r1, [_Z3sw4PdS_S_S_S_S_S_S_S_S_S_i_param_11];
	mov.u32 	%r2, %ntid.x;
	mov.u32 	%r3, %ctaid.x;
	mov.u32 	%r4, %tid.x;
	mad.lo.s32 	%r5, %r3, %r2, %r4;
	mov.u32 	%r6, %ntid.y;
	mov.u32 	%r7, %ctaid.y;
	mov.u32 	%r8, %tid.y;
	mad.lo.s32 	%r9, %r7, %r6, %r8;
	mov.u32 	%r10, %ntid.z;
	mov.u32 	%r11, %ctaid.z;
	mov.u32 	%r12, %tid.z;
	mad.lo.s32 	%r13, %r11, %r10, %r12;
	min.u32 	%r14, %r5, %r9;
	min.u32 	%r15, %r13, %r14;
	setp.lt.u32 	%p1, %r15, 2;
	add.s32 	%r16, %r1, -3;
	max.s32 	%r17, %r5, %r9;
	max.s32 	%r18, %r17, %r13;
	setp.gt.s32 	%p2, %r18, %r16;
	or.pred  	%p3, %p2, %p1;
	@%p3 bra 	$L__BB0_2;
	ld.param.u32 	%r65, [_Z3sw4PdS_S_S_S_S_S_S_S_S_S_i_param_11];
	ld.param.u64 	%rd143, [_Z3sw4PdS_S_S_S_S_S_S_S_S_S_i_param_10];
	ld.param.u64 	%rd142, [_Z3sw4PdS_S_S_S_S_S_S_S_S_S_i_param_9];
	ld.param.u64 	%rd141, [_Z3sw4PdS_S_S_S_S_S_S_S_S_S_i_param_8];
	ld.param.u64 	%rd140, [_Z3sw4PdS_S_S_S_S_S_S_S_S_S_i_param_7];
	ld.param.u64 	%rd139, [_Z3sw4PdS_S_S_S_S_S_S_S_S_S_i_param_6];
	ld.param.u64 	%rd138, [_Z3sw4PdS_S_S_S_S_S_S_S_S_S_i_param_5];
	ld.param.u64 	%rd137, [_Z3sw4PdS_S_S_S_S_S_S_S_S_S_i_param_4];
	ld.param.u64 	%rd136, [_Z3sw4PdS_S_S_S_S_S_S_S_S_S_i_param_3];
	ld.param.u64 	%rd135, [_Z3sw4PdS_S_S_S_S_S_S_S_S_S_i_param_2];
	ld.param.u64 	%rd134, [_Z3sw4PdS_S_S_S_S_S_S_S_S_S_i_param_1];
	ld.param.u64 	%rd133, [_Z3sw4PdS_S_S_S_S_S_S_S_S_S_i_param_0];
	cvta.to.global.u64 	%rd12, %rd136;
	cvta.to.global.u64 	%rd13, %rd137;
	cvta.to.global.u64 	%rd14, %rd138;
	cvta.to.global.u64 	%rd15, %rd139;
	cvta.to.global.u64 	%rd16, %rd141;
	cvta.to.global.u64 	%rd17, %rd142;
	cvta.to.global.u64 	%rd18, %rd143;
	cvta.to.global.u64 	%rd19, %rd140;
	cvta.to.global.u64 	%rd20, %rd133;
	cvta.to.global.u64 	%rd21, %rd134;
	cvta.to.global.u64 	%rd22, %rd135;
	mov.u32 	%r19, %ctaid.z;
	mov.u32 	%r20, %ntid.z;
	mov.u32 	%r21, %tid.z;
	mad.lo.s32 	%r22, %r19, %r20, %r21;
	mul.lo.s32 	%r23, %r65, %r22;
	mul.lo.s32 	%r24, %r23, %r65;
	mov.u32 	%r25, %ctaid.y;
	mov.u32 	%r26, %ntid.y;
	mov.u32 	%r27, %tid.y;
	mad.lo.s32 	%r28, %r25, %r26, %r27;
	mul.lo.s32 	%r29, %r65, %r28;
	mov.u32 	%r30, %ctaid.x;
	mov.u32 	%r31, %ntid.x;
	mov.u32 	%r32, %tid.x;
	mad.lo.s32 	%r33, %r30, %r31, %r32;
	add.s32 	%r34, %r29, %r33;
	add.s32 	%r35, %r34, %r24;
	mul.wide.s32 	%rd23, %r35, 8;
	add.s64 	%rd24, %rd15, %rd23;
	ld.global.nc.f64 	%fd1, [%rd24+-8];
	add.s32 	%r36, %r33, -1;
	mul.wide.u32 	%rd25, %r36, 8;
	add.s64 	%rd26, %rd16, %rd25;
	ld.global.nc.f64 	%fd2, [%rd26];
	mul.f64 	%fd3, %fd1, %fd2;
	ld.global.nc.f64 	%fd4, [%rd24];
	mul.wide.u32 	%rd27, %r33, 8;
	add.s64 	%rd28, %rd16, %rd27;
	ld.global.nc.f64 	%fd5, [%rd28];
	ld.global.nc.f64 	%fd6, [%rd24+-16];
	add.s32 	%r37, %r33, -2;
	mul.wide.u32 	%rd29, %r37, 8;
	add.s64 	%rd30, %rd16, %rd29;
	ld.global.nc.f64 	%fd7, [%rd30];
	mul.f64 	%fd8, %fd6, %fd7;
	fma.rn.f64 	%fd9, %fd4, %fd5, %fd8;
	mul.f64 	%fd10, %fd9, 0d3FE8000000000000;
	sub.f64 	%fd11, %fd3, %fd10;
	ld.global.nc.f64 	%fd12, [%rd24+8];
	ld.global.nc.f64 	%fd13, [%rd28+8];
	mul.f64 	%fd14, %fd12, %fd13;
	fma.rn.f64 	%fd15, %fd6, %fd7, %fd14;
	fma.rn.f64 	%fd16, %fd4, %fd5, %fd3;
	fma.rn.f64 	%fd17, %fd16, 0d4008000000000000, %fd15;
	ld.global.nc.f64 	%fd18, [%rd24+16];
	ld.global.nc.f64 	%fd19, [%rd28+16];
	mul.f64 	%fd20, %fd18, %fd19;
	add.f64 	%fd21, %fd3, %fd20;
	fma.rn.f64 	%fd22, %fd4, %fd5, %fd14;
	fma.rn.f64 	%fd23, %fd22, 0d4008000000000000, %fd21;
	fma.rn.f64 	%fd24, %fd4, %fd5, %fd20;
	mul.f64 	%fd25, %fd24, 0d3FE8000000000000;
	sub.f64 	%fd26, %fd14, %fd25;
	add.s32 	%r38, %r28, -1;
	sub.s32 	%r39, %r29, %r65;
	add.s32 	%r40, %r39, %r33;
	add.s32 	%r41, %r40, %r24;
	mul.wide.s32 	%rd31, %r41, 8;
	add.s64 	%rd32, %rd15, %rd31;
	ld.global.nc.f64 	%fd27, [%rd32];
	mul.wide.u32 	%rd33, %r38, 8;
	add.s64 	%rd34, %rd17, %rd33;
	ld.global.nc.f64 	%fd28, [%rd34];
	mul.f64 	%fd29, %fd27, %fd28;
	mul.wide.u32 	%rd35, %r28, 8;
	add.s64 	%rd36, %rd17, %rd35;
	ld.global.nc.f64 	%fd30, [%rd36];
	add.s32 	%r42, %r28, -2;
	sub.s32 	%r43, %r39, %r65;
	add.s32 	%r44, %r43, %r33;
	add.s32 	%r45, %r44, %r24;
	mul.wide.s32 	%rd37, %r45, 8;
	add.s64 	%rd38, %rd15, %rd37;
	ld.global.nc.f64 	%fd31, [%rd38];
	mul.wide.u32 	%rd39, %r42, 8;
	add.s64 	%rd40, %rd17, %rd39;
	ld.global.nc.f64 	%fd32, [%rd40];
	mul.f64 	%fd33, %fd31, %fd32;
	fma.rn.f64 	%fd34, %fd4, %fd30, %fd33;
	mul.f64 	%fd35, %fd34, 0d3FE8000000000000;
	sub.f64 	%fd36, %fd29, %fd35;
	mul.wide.s32 	%rd41, %r65, 8;
	add.s64 	%rd42, %rd24, %rd41;
	ld.global.nc.f64 	%fd37, [%rd42];
	ld.global.nc.f64 	%fd38, [%rd36+8];
	mul.f64 	%fd39, %fd37, %fd38;
	fma.rn.f64 	%fd40, %fd31, %fd32, %fd39;
	fma.rn.f64 	%fd41, %fd4, %fd30, %fd29;
	fma.rn.f64 	%fd42, %fd41, 0d4008000000000000, %fd40;
	add.s64 	%rd43, %rd42, %rd41;
	ld.global.nc.f64 	%fd43, [%rd43];
	ld.global.nc.f64 	%fd44, [%rd36+16];
	mul.f64 	%fd45, %fd43, %fd44;
	add.f64 	%fd46, %fd29, %fd45;
	fma.rn.f64 	%fd47, %fd4, %fd30, %fd39;
	fma.rn.f64 	%fd48, %fd47, 0d4008000000000000, %fd46;
	fma.rn.f64 	%fd49, %fd4, %fd30, %fd45;
	mul.f64 	%fd50, %fd49, 0d3FE8000000000000;
	sub.f64 	%fd51, %fd39, %fd50;
	add.s32 	%r46, %r22, -1;
	sub.s32 	%r47, %r23, %r65;
	mul.lo.s32 	%r48, %r47, %r65;
	add.s32 	%r49, %r34, %r48;
	mul.wide.s32 	%rd44, %r49, 8;
	add.s64 	%rd45, %rd15, %rd44;
	ld.global.nc.f64 	%fd52, [%rd45];
	mul.wide.u32 	%rd46, %r46, 8;
	add.s64 	%rd47, %rd18, %rd46;
	ld.global.nc.f64 	%fd53, [%rd47];
	mul.f64 	%fd54, %fd52, %fd53;
	mul.wide.u32 	%rd48, %r22, 8;
	add.s64 	%rd49, %rd18, %rd48;
	ld.global.nc.f64 	%fd55, [%rd49];
	add.s32 	%r50, %r22, -2;
	sub.s32 	%r51, %r47, %r65;
	mul.lo.s32 	%r52, %r51, %r65;
	add.s32 	%r53, %r34, %r52;
	mul.wide.s32 	%rd50, %r53, 8;
	add.s64 	%rd51, %rd15, %rd50;
	ld.global.nc.f64 	%fd56, [%rd51];
	mul.wide.u32 	%rd52, %r50, 8;
	add.s64 	%rd53, %rd18, %rd52;
	ld.global.nc.f64 	%fd57, [%rd53];
	mul.f64 	%fd58, %fd56, %fd57;
	fma.rn.f64 	%fd59, %fd4, %fd55, %fd58;
	mul.f64 	%fd60, %fd59, 0d3FE8000000000000;
	sub.f64 	%fd61, %fd54, %fd60;
	mul.lo.s32 	%r54, %r65, 3;
	add.s32 	%r55, %r51, %r54;
	mul.lo.s32 	%r56, %r55, %r65;
	add.s32 	%r57, %r34, %r56;
	mul.wide.s32 	%rd54, %r57, 8;
	add.s64 	%rd55, %rd15, %rd54;
	ld.global.nc.f64 	%fd62, [%rd55];
	ld.global.nc.f64 	%fd63, [%rd49+8];
	mul.f64 	%fd64, %fd62, %fd63;
	fma.rn.f64 	%fd65, %fd56, %fd57, %fd64;
	fma.rn.f64 	%fd66, %fd4, %fd55, %fd54;
	fma.rn.f64 	%fd67, %fd66, 0d4008000000000000, %fd65;
	add.s32 	%r58, %r47, %r54;
	mul.lo.s32 	%r59, %r58, %r65;
	add.s32 	%r60, %r34, %r59;
	mul.wide.s32 	%rd56, %r60, 8;
	add.s64 	%rd57, %rd15, %rd56;
	ld.global.nc.f64 	%fd68, [%rd57];
	ld.global.nc.f64 	%fd69, [%rd49+16];
	mul.f64 	%fd70, %fd68, %fd69;
	add.f64 	%fd71, %fd54, %fd70;
	fma.rn.f64 	%fd72, %fd4, %fd55, %fd64;
	fma.rn.f64 	%fd73, %fd72, 0d4008000000000000, %fd71;
	fma.rn.f64 	%fd74, %fd4, %fd55, %fd70;
	mul.f64 	%fd75, %fd74, 0d3FE8000000000000;
	sub.f64 	%fd76, %fd64, %fd75;
	add.s64 	%rd58, %rd19, %rd23;
	ld.global.nc.f64 	%fd77, [%rd58+-8];
	mul.f64 	%fd78, %fd77, %fd2;
	fma.rn.f64 	%fd79, %fd11, 0d4000000000000000, %fd78;
	ld.global.nc.f64 	%fd80, [%rd58];
	ld.global.nc.f64 	%fd81, [%rd58+-16];
	mul.f64 	%fd82, %fd81, %fd7;
	fma.rn.f64 	%fd83, %fd80, %fd5, %fd82;
	mul.f64 	%fd84, %fd83, 0d3FE8000000000000;
	sub.f64 	%fd85, %fd79, %fd84;
	add.s64 	%rd59, %rd12, %rd23;
	ld.global.nc.f64 	%fd86, [%rd59+-16];
	ld.global.nc.f64 	%fd87, [%rd59];
	sub.f64 	%fd88, %fd86, %fd87;
	fma.rn.f64 	%fd89, %fd17, 0d4000000000000000, %fd82;
	ld.global.nc.f64 	%fd90, [%rd58+8];
	mul.f64 	%fd91, %fd90, %fd13;
	add.f64 	%fd92, %fd89, %fd91;
	fma.rn.f64 	%fd93, %fd80, %fd5, %fd78;
	fma.rn.f64 	%fd94, %fd93, 0d4008000000000000, %fd92;
	ld.global.nc.f64 	%fd95, [%rd59+-8];
	sub.f64 	%fd96, %fd95, %fd87;
	mul.f64 	%fd97, %fd96, %fd94;
	fma.rn.f64 	%fd98, %fd88, %fd85, %fd97;
	fma.rn.f64 	%fd99, %fd23, 0d4000000000000000, %fd78;
	ld.global.nc.f64 	%fd100, [%rd58+16];
	mul.f64 	%fd101, %fd100, %fd19;
	add.f64 	%fd102, %fd99, %fd101;
	fma.rn.f64 	%fd103, %fd80, %fd5, %fd91;
	fma.rn.f64 	%fd104, %fd103, 0d4008000000000000, %fd102;
	ld.global.nc.f64 	%fd105, [%rd59+8];
	sub.f64 	%fd106, %fd105, %fd87;
	fma.rn.f64 	%fd107, %fd106, %fd104, %fd98;
	fma.rn.f64 	%fd108, %fd26, 0d4000000000000000, %fd91;
	fma.rn.f64 	%fd109, %fd80, %fd5, %fd101;
	mul.f64 	%fd110, %fd109, 0d3FE8000000000000;
	sub.f64 	%fd111, %fd108, %fd110;
	ld.global.nc.f64 	%fd112, [%rd59+16];
	sub.f64 	%fd113, %fd112, %fd87;
	fma.rn.f64 	%fd114, %fd113, %fd111, %fd107;
	add.s64 	%rd60, %rd12, %rd37;
	ld.global.nc.f64 	%fd115, [%rd60];
	sub.f64 	%fd116, %fd115, %fd87;
	add.s64 	%rd61, %rd60, %rd41;
	ld.global.nc.f64 	%fd117, [%rd61];
	sub.f64 	%fd118, %fd117, %fd87;
	mul.f64 	%fd119, %fd42, %fd118;
	fma.rn.f64 	%fd120, %fd36, %fd116, %fd119;
	add.s64 	%rd62, %rd59, %rd41;
	ld.global.nc.f64 	%fd121, [%rd62];
	sub.f64 	%fd122, %fd121, %fd87;
	fma.rn.f64 	%fd123, %fd48, %fd122, %fd120;
	add.s64 	%rd63, %rd62, %rd41;
	ld.global.nc.f64 	%fd124, [%rd63];
	sub.f64 	%fd125, %fd124, %fd87;
	fma.rn.f64 	%fd126, %fd51, %fd125, %fd123;
	mul.f64 	%fd127, %fd30, %fd126;
	fma.rn.f64 	%fd128, %fd5, %fd114, %fd127;
	add.s64 	%rd64, %rd12, %rd50;
	ld.global.nc.f64 	%fd129, [%rd64];
	sub.f64 	%fd130, %fd129, %fd87;
	add.s64 	%rd65, %rd12, %rd44;
	ld.global.nc.f64 	%fd131, [%rd65];
	sub.f64 	%fd132, %fd131, %fd87;
	mul.f64 	%fd133, %fd67, %fd132;
	fma.rn.f64 	%fd134, %fd61, %fd130, %fd133;
	add.s64 	%rd66, %rd12, %rd54;
	ld.global.nc.f64 	%fd135, [%rd66];
	sub.f64 	%fd136, %fd135, %fd87;
	fma.rn.f64 	%fd137, %fd73, %fd136, %fd134;
	add.s64 	%rd67, %rd12, %rd56;
	ld.global.nc.f64 	%fd138, [%rd67];
	sub.f64 	%fd139, %fd138, %fd87;
	fma.rn.f64 	%fd140, %fd76, %fd139, %fd137;
	fma.rn.f64 	%fd141, %fd55, %fd140, %fd128;
	add.s64 	%rd68, %rd13, %rd23;
	ld.global.nc.f64 	%fd142, [%rd68+-16];
	ld.global.nc.f64 	%fd143, [%rd68];
	sub.f64 	%fd144, %fd142, %fd143;
	ld.global.nc.f64 	%fd145, [%rd68+-8];
	sub.f64 	%fd146, %fd145, %fd143;
	mul.f64 	%fd147, %fd17, %fd146;
	fma.rn.f64 	%fd148, %fd11, %fd144, %fd147;
	ld.global.nc.f64 	%fd149, [%rd68+8];
	sub.f64 	%fd150, %fd149, %fd143;
	fma.rn.f64 	%fd151, %fd23, %fd150, %fd148;
	ld.global.nc.f64 	%fd152, [%rd68+16];
	sub.f64 	%fd153, %fd152, %fd143;
	fma.rn.f64 	%fd154, %fd26, %fd153, %fd151;
	add.s64 	%rd69, %rd19, %rd31;
	ld.global.nc.f64 	%fd155, [%rd69];
	mul.f64 	%fd156, %fd155, %fd28;
	fma.rn.f64 	%fd157, %fd36, 0d4000000000000000, %fd156;
	add.s64 	%rd70, %rd19, %rd37;
	ld.global.nc.f64 	%fd158, [%rd70];
	mul.f64 	%fd159, %fd158, %fd32;
	fma.rn.f64 	%fd160, %fd80, %fd30, %fd159;
	mul.f64 	%fd161, %fd160, 0d3FE8000000000000;
	sub.f64 	%fd162, %fd157, %fd161;
	add.s64 	%rd71, %rd13, %rd37;
	ld.global.nc.f64 	%fd163, [%rd71];
	sub.f64 	%fd164, %fd163, %fd143;
	fma.rn.f64 	%fd165, %fd42, 0d4000000000000000, %fd159;
	add.s64 	%rd72, %rd58, %rd41;
	ld.global.nc.f64 	%fd166, [%rd72];
	mul.f64 	%fd167, %fd166, %fd38;
	add.f64 	%fd168, %fd165, %fd167;
	fma.rn.f64 	%fd169, %fd80, %fd30, %fd156;
	fma.rn.f64 	%fd170, %fd169, 0d4008000000000000, %fd168;
	add.s64 	%rd73, %rd71, %rd41;
	ld.global.nc.f64 	%fd171, [%rd73];
	sub.f64 	%fd172, %fd171, %fd143;
	mul.f64 	%fd173, %fd172, %fd170;
	fma.rn.f64 	%fd174, %fd164, %fd162, %fd173;
	fma.rn.f64 	%fd175, %fd48, 0d4000000000000000, %fd156;
	add.s64 	%rd74, %rd72, %rd41;
	ld.global.nc.f64 	%fd176, [%rd74];
	mul.f64 	%fd177, %fd176, %fd44;
	add.f64 	%fd178, %fd175, %fd177;
	fma.rn.f64 	%fd179, %fd80, %fd30, %fd167;
	fma.rn.f64 	%fd180, %fd179, 0d4008000000000000, %fd178;
	add.s64 	%rd75, %rd68, %rd41;
	ld.global.nc.f64 	%fd181, [%rd75];
	sub.f64 	%fd182, %fd181, %fd143;
	fma.rn.f64 	%fd183, %fd182, %fd180, %fd174;
	fma.rn.f64 	%fd184, %fd51, 0d4000000000000000, %fd167;
	fma.rn.f64 	%fd185, %fd80, %fd30, %fd177;
	mul.f64 	%fd186, %fd185, 0d3FE8000000000000;
	sub.f64 	%fd187, %fd184, %fd186;
	add.s64 	%rd76, %rd75, %rd41;
	ld.global.nc.f64 	%fd188, [%rd76];
	sub.f64 	%fd189, %fd188, %fd143;
	fma.rn.f64 	%fd190, %fd189, %fd187, %fd183;
	mul.f64 	%fd191, %fd30, %fd190;
	fma.rn.f64 	%fd192, %fd5, %fd154, %fd191;
	add.s64 	%rd77, %rd13, %rd50;
	ld.global.nc.f64 	%fd193, [%rd77];
	sub.f64 	%fd194, %fd193, %fd143;
	add.s64 	%rd78, %rd13, %rd44;
	ld.global.nc.f64 	%fd195, [%rd78];
	sub.f64 	%fd196, %fd195, %fd143;
	mul.f64 	%fd197, %fd67, %fd196;
	fma.rn.f64 	%fd198, %fd61, %fd194, %fd197;
	add.s64 	%rd79, %rd13, %rd54;
	ld.global.nc.f64 	%fd199, [%rd79];
	sub.f64 	%fd200, %fd199, %fd143;
	fma.rn.f64 	%fd201, %fd73, %fd200, %fd198;
	add.s64 	%rd80, %rd13, %rd56;
	ld.global.nc.f64 	%fd202, [%rd80];
	sub.f64 	%fd203, %fd202, %fd143;
	fma.rn.f64 	%fd204, %fd76, %fd203, %fd201;
	fma.rn.f64 	%fd205, %fd55, %fd204, %fd192;
	add.s64 	%rd81, %rd14, %rd23;
	ld.global.nc.f64 	%fd206, [%rd81+-16];
	ld.global.nc.f64 	%fd207, [%rd81];
	sub.f64 	%fd208, %fd206, %fd207;
	ld.global.nc.f64 	%fd209, [%rd81+-8];
	sub.f64 	%fd210, %fd209, %fd207;
	mul.f64 	%fd211, %fd17, %fd210;
	fma.rn.f64 	%fd212, %fd11, %fd208, %fd211;
	ld.global.nc.f64 	%fd213, [%rd81+8];
	sub.f64 	%fd214, %fd213, %fd207;
	fma.rn.f64 	%fd215, %fd23, %fd214, %fd212;
	ld.global.nc.f64 	%fd216, [%rd81+16];
	sub.f64 	%fd217, %fd216, %fd207;
	fma.rn.f64 	%fd218, %fd26, %fd217, %fd215;
	add.s64 	%rd82, %rd14, %rd37;
	ld.global.nc.f64 	%fd219, [%rd82];
	sub.f64 	%fd220, %fd219, %fd207;
	add.s64 	%rd83, %rd82, %rd41;
	ld.global.nc.f64 	%fd221, [%rd83];
	sub.f64 	%fd222, %fd221, %fd207;
	mul.f64 	%fd223, %fd42, %fd222;
	fma.rn.f64 	%fd224, %fd36, %fd220, %fd223;
	add.s64 	%rd84, %rd81, %rd41;
	ld.global.nc.f64 	%fd225, [%rd84];
	sub.f64 	%fd226, %fd225, %fd207;
	fma.rn.f64 	%fd227, %fd48, %fd226, %fd224;
	add.s64 	%rd85, %rd84, %rd41;
	ld.global.nc.f64 	%fd228, [%rd85];
	sub.f64 	%fd229, %fd228, %fd207;
	fma.rn.f64 	%fd230, %fd51, %fd229, %fd227;
	mul.f64 	%fd231, %fd30, %fd230;
	fma.rn.f64 	%fd232, %fd5, %fd218, %fd231;
	add.s64 	%rd86, %rd19, %rd44;
	ld.global.nc.f64 	%fd233, [%rd86];
	mul.f64 	%fd234, %fd233, %fd53;
	fma.rn.f64 	%fd235, %fd61, 0d4000000000000000, %fd234;
	add.s64 	%rd87, %rd19, %rd50;
	ld.global.nc.f64 	%fd236, [%rd87];
	mul.f64 	%fd237, %fd236, %fd57;
	fma.rn.f64 	%fd238, %fd80, %fd55, %fd237;
	mul.f64 	%fd239, %fd238, 0d3FE8000000000000;
	sub.f64 	%fd240, %fd235, %fd239;
	add.s64 	%rd88, %rd14, %rd50;
	ld.global.nc.f64 	%fd241, [%rd88];
	sub.f64 	%fd242, %fd241, %fd207;
	fma.rn.f64 	%fd243, %fd67, 0d4000000000000000, %fd237;
	add.s64 	%rd89, %rd19, %rd54;
	ld.global.nc.f64 	%fd244, [%rd89];
	mul.f64 	%fd245, %fd244, %fd63;
	add.f64 	%fd246, %fd243, %fd245;
	fma.rn.f64 	%fd247, %fd80, %fd55, %fd234;
	fma.rn.f64 	%fd248, %fd247, 0d4008000000000000, %fd246;
	add.s64 	%rd90, %rd14, %rd44;
	ld.global.nc.f64 	%fd249, [%rd90];
	sub.f64 	%fd250, %fd249, %fd207;
	mul.f64 	%fd251, %fd250, %fd248;
	fma.rn.f64 	%fd252, %fd242, %fd240, %fd251;
	fma.rn.f64 	%fd253, %fd73, 0d4000000000000000, %fd234;
	add.s64 	%rd91, %rd19, %rd56;
	ld.global.nc.f64 	%fd254, [%rd91];
	mul.f64 	%fd255, %fd254, %fd69;
	add.f64 	%fd256, %fd253, %fd255;
	fma.rn.f64 	%fd257, %fd80, %fd55, %fd245;
	fma.rn.f64 	%fd258, %fd257, 0d4008000000000000, %fd256;
	add.s64 	%rd92, %rd14, %rd54;
	ld.global.nc.f64 	%fd259, [%rd92];
	sub.f64 	%fd260, %fd259, %fd207;
	fma.rn.f64 	%fd261, %fd260, %fd258, %fd252;
	fma.rn.f64 	%fd262, %fd76, 0d4000000000000000, %fd245;
	fma.rn.f64 	%fd263, %fd80, %fd55, %fd255;
	mul.f64 	%fd264, %fd263, 0d3FE8000000000000;
	sub.f64 	%fd265, %fd262, %fd264;
	add.s64 	%rd93, %rd14, %rd56;
	ld.global.nc.f64 	%fd266, [%rd93];
	sub.f64 	%fd267, %fd266, %fd207;
	fma.rn.f64 	%fd268, %fd267, %fd265, %fd261;
	fma.rn.f64 	%fd269, %fd55, %fd268, %fd232;
	mul.f64 	%fd270, %fd5, %fd30;
	mul.f64 	%fd271, %fd270, 0d3F7C71C71C71C71C;
	ld.global.nc.f64 	%fd272, [%rd71+-16];
	ld.global.nc.f64 	%fd273, [%rd76+-16];
	sub.f64 	%fd274, %fd272, %fd273;
	ld.global.nc.f64 	%fd275, [%rd73+-16];
	ld.global.nc.f64 	%fd276, [%rd75+-16];
	sub.f64 	%fd277, %fd276, %fd275;
	fma.rn.f64 	%fd278, %fd277, 0d4020000000000000, %fd274;
	mul.f64 	%fd279, %fd81, %fd278;
	ld.global.nc.f64 	%fd280, [%rd71+-8];
	ld.global.nc.f64 	%fd281, [%rd76+-8];
	sub.f64 	%fd282, %fd280, %fd281;
	ld.global.nc.f64 	%fd283, [%rd73+-8];
	ld.global.nc.f64 	%fd284, [%rd75+-8];
	sub.f64 	%fd285, %fd284, %fd283;
	fma.rn.f64 	%fd286, %fd285, 0d4020000000000000, %fd282;
	mul.f64 	%fd287, %fd77, %fd286;
	mul.f64 	%fd288, %fd287, 0d4020000000000000;
	sub.f64 	%fd289, %fd279, %fd288;
	ld.global.nc.f64 	%fd290, [%rd71+8];
	ld.global.nc.f64 	%fd291, [%rd76+8];
	sub.f64 	%fd292, %fd290, %fd291;
	ld.global.nc.f64 	%fd293, [%rd73+8];
	ld.global.nc.f64 	%fd294, [%rd75+8];
	sub.f64 	%fd295, %fd294, %fd293;
	fma.rn.f64 	%fd296, %fd295, 0d4020000000000000, %fd292;
	mul.f64 	%fd297, %fd90, %fd296;
	fma.rn.f64 	%fd298, %fd297, 0d4020000000000000, %fd289;
	ld.global.nc.f64 	%fd299, [%rd71+16];
	ld.global.nc.f64 	%fd300, [%rd76+16];
	sub.f64 	%fd301, %fd299, %fd300;
	ld.global.nc.f64 	%fd302, [%rd73+16];
	ld.global.nc.f64 	%fd303, [%rd75+16];
	sub.f64 	%fd304, %fd303, %fd302;
	fma.rn.f64 	%fd305, %fd304, 0d4020000000000000, %fd301;
	mul.f64 	%fd306, %fd100, %fd305;
	sub.f64 	%fd307, %fd298, %fd306;
	mul.f64 	%fd308, %fd271, %fd307;
	fma.rn.f64 	%fd309, %fd141, 0d3FC5555555555555, %fd308;
	mul.f64 	%fd310, %fd5, %fd55;
	mul.f64 	%fd311, %fd310, 0d3F7C71C71C71C71C;
	ld.global.nc.f64 	%fd312, [%rd88+-16];
	ld.global.nc.f64 	%fd313, [%rd93+-16];
	sub.f64 	%fd314, %fd312, %fd313;
	ld.global.nc.f64 	%fd315, [%rd90+-16];
	ld.global.nc.f64 	%fd316, [%rd92+-16];
	sub.f64 	%fd317, %fd316, %fd315;
	fma.rn.f64 	%fd318, %fd317, 0d4020000000000000, %fd314;
	mul.f64 	%fd319, %fd81, %fd318;
	ld.global.nc.f64 	%fd320, [%rd88+-8];
	ld.global.nc.f64 	%fd321, [%rd93+-8];
	sub.f64 	%fd322, %fd320, %fd321;
	ld.global.nc.f64 	%fd323, [%rd90+-8];
	ld.global.nc.f64 	%fd324, [%rd92+-8];
	sub.f64 	%fd325, %fd324, %fd323;
	fma.rn.f64 	%fd326, %fd325, 0d4020000000000000, %fd322;
	mul.f64 	%fd327, %fd77, %fd326;
	mul.f64 	%fd328, %fd327, 0d4020000000000000;
	sub.f64 	%fd329, %fd319, %fd328;
	ld.global.nc.f64 	%fd330, [%rd88+8];
	ld.global.nc.f64 	%fd331, [%rd93+8];
	sub.f64 	%fd332, %fd330, %fd331;
	ld.global.nc.f64 	%fd333, [%rd90+8];
	ld.global.nc.f64 	%fd334, [%rd92+8];
	sub.f64 	%fd335, %fd334, %fd333;
	fma.rn.f64 	%fd336, %fd335, 0d4020000000000000, %fd332;
	mul.f64 	%fd337, %fd90, %fd336;
	fma.rn.f64 	%fd338, %fd337, 0d4020000000000000, %fd329;
	ld.global.nc.f64 	%fd339, [%rd88+16];
	ld.global.nc.f64 	%fd340, [%rd93+16];
	sub.f64 	%fd341, %fd339, %fd340;
	ld.global.nc.f64 	%fd342, [%rd90+16];
	ld.global.nc.f64 	%fd343, [%rd92+16];
	sub.f64 	%fd344, %fd343, %fd342;
	fma.rn.f64 	%fd345, %fd344, 0d4020000000000000, %fd341;
	mul.f64 	%fd346, %fd100, %fd345;
	sub.f64 	%fd347, %fd338, %fd346;
	fma.rn.f64 	%fd348, %fd311, %fd347, %fd309;
	sub.f64 	%fd349, %fd272, %fd299;
	sub.f64 	%fd350, %fd290, %fd280;
	fma.rn.f64 	%fd351, %fd350, 0d4020000000000000, %fd349;
	mul.f64 	%fd352, %fd31, %fd351;
	sub.f64 	%fd353, %fd275, %fd302;
	sub.f64 	%fd354, %fd293, %fd283;
	fma.rn.f64 	%fd355, %fd354, 0d4020000000000000, %fd353;
	mul.f64 	%fd356, %fd27, %fd355;
	mul.f64 	%fd357, %fd356, 0d4020000000000000;
	sub.f64 	%fd358, %fd352, %fd357;
	sub.f64 	%fd359, %fd276, %fd303;
	sub.f64 	%fd360, %fd294, %fd284;
	fma.rn.f64 	%fd361, %fd360, 0d4020000000000000, %fd359;
	mul.f64 	%fd362, %fd37, %fd361;
	fma.rn.f64 	%fd363, %fd362, 0d4020000000000000, %fd358;
	sub.f64 	%fd364, %fd273, %fd300;
	sub.f64 	%fd365, %fd291, %fd281;
	fma.rn.f64 	%fd366, %fd365, 0d4020000000000000, %fd364;
	mul.f64 	%fd367, %fd43, %fd366;
	sub.f64 	%fd368, %fd363, %fd367;
	fma.rn.f64 	%fd369, %fd271, %fd368, %fd348;
	sub.f64 	%fd370, %fd312, %fd339;
	sub.f64 	%fd371, %fd330, %fd320;
	fma.rn.f64 	%fd372, %fd371, 0d4020000000000000, %fd370;
	mul.f64 	%fd373, %fd56, %fd372;
	sub.f64 	%fd374, %fd315, %fd342;
	sub.f64 	%fd375, %fd333, %fd323;
	fma.rn.f64 	%fd376, %fd375, 0d4020000000000000, %fd374;
	mul.f64 	%fd377, %fd52, %fd376;
	mul.f64 	%fd378, %fd377, 0d4020000000000000;
	sub.f64 	%fd379, %fd373, %fd378;
	sub.f64 	%fd380, %fd316, %fd343;
	sub.f64 	%fd381, %fd334, %fd324;
	fma.rn.f64 	%fd382, %fd381, 0d4020000000000000, %fd380;
	mul.f64 	%fd383, %fd62, %fd382;
	fma.rn.f64 	%fd384, %fd383, 0d4020000000000000, %fd379;
	sub.f64 	%fd385, %fd313, %fd340;
	sub.f64 	%fd386, %fd331, %fd321;
	fma.rn.f64 	%fd387, %fd386, 0d4020000000000000, %fd385;
	mul.f64 	%fd388, %fd68, %fd387;
	sub.f64 	%fd389, %fd384, %fd388;
	fma.rn.f64 	%fd390, %fd311, %fd389, %fd369;
	ld.global.nc.f64 	%fd391, [%rd60+-16];
	ld.global.nc.f64 	%fd392, [%rd63+-16];
	sub.f64 	%fd393, %fd391, %fd392;
	ld.global.nc.f64 	%fd394, [%rd61+-16];
	ld.global.nc.f64 	%fd395, [%rd62+-16];
	sub.f64 	%fd396, %fd395, %fd394;
	fma.rn.f64 	%fd397, %fd396, 0d4020000000000000, %fd393;
	mul.f64 	%fd398, %fd6, %fd397;
	ld.global.nc.f64 	%fd399, [%rd60+-8];
	ld.global.nc.f64 	%fd400, [%rd63+-8];
	sub.f64 	%fd401, %fd399, %fd400;
	ld.global.nc.f64 	%fd402, [%rd61+-8];
	ld.global.nc.f64 	%fd403, [%rd62+-8];
	sub.f64 	%fd404, %fd403, %fd402;
	fma.rn.f64 	%fd405, %fd404, 0d4020000000000000, %fd401;
	mul.f64 	%fd406, %fd1, %fd405;
	mul.f64 	%fd407, %fd406, 0d4020000000000000;
	sub.f64 	%fd408, %fd398, %fd407;
	ld.global.nc.f64 	%fd409, [%rd60+8];
	ld.global.nc.f64 	%fd410, [%rd63+8];
	sub.f64 	%fd411, %fd409, %fd410;
	ld.global.nc.f64 	%fd412, [%rd61+8];
	ld.global.nc.f64 	%fd413, [%rd62+8];
	sub.f64 	%fd414, %fd413, %fd412;
	fma.rn.f64 	%fd415, %fd414, 0d4020000000000000, %fd411;
	mul.f64 	%fd416, %fd12, %fd415;
	fma.rn.f64 	%fd417, %fd416, 0d4020000000000000, %fd408;
	ld.global.nc.f64 	%fd418, [%rd60+16];
	ld.global.nc.f64 	%fd419, [%rd63+16];
	sub.f64 	%fd420, %fd418, %fd419;
	ld.global.nc.f64 	%fd421, [%rd61+16];
	ld.global.nc.f64 	%fd422, [%rd62+16];
	sub.f64 	%fd423, %fd422, %fd421;
	fma.rn.f64 	%fd424, %fd423, 0d4020000000000000, %fd420;
	mul.f64 	%fd425, %fd18, %fd424;
	sub.f64 	%fd426, %fd417, %fd425;
	mul.f64 	%fd427, %fd271, %fd426;
	fma.rn.f64 	%fd428, %fd205, 0d3FC5555555555555, %fd427;
	sub.f64 	%fd429, %fd391, %fd418;
	sub.f64 	%fd430, %fd409, %fd399;
	fma.rn.f64 	%fd431, %fd430, 0d4020000000000000, %fd429;
	mul.f64 	%fd432, %fd158, %fd431;
	sub.f64 	%fd433, %fd394, %fd421;
	sub.f64 	%fd434, %fd412, %fd402;
	fma.rn.f64 	%fd435, %fd434, 0d4020000000000000, %fd433;
	mul.f64 	%fd436, %fd155, %fd435;
	mul.f64 	%fd437, %fd436, 0d4020000000000000;
	sub.f64 	%fd438, %fd432, %fd437;
	sub.f64 	%fd439, %fd395, %fd422;
	sub.f64 	%fd440, %fd413, %fd403;
	fma.rn.f64 	%fd441, %fd440, 0d4020000000000000, %fd439;
	mul.f64 	%fd442, %fd166, %fd441;
	fma.rn.f64 	%fd443, %fd442, 0d4020000000000000, %fd438;
	sub.f64 	%fd444, %fd392, %fd419;
	sub.f64 	%fd445, %fd410, %fd400;
	fma.rn.f64 	%fd446, %fd445, 0d4020000000000000, %fd444;
	mul.f64 	%fd447, %fd176, %fd446;
	sub.f64 	%fd448, %fd443, %fd447;
	fma.rn.f64 	%fd449, %fd271, %fd448, %fd428;
	mul.f64 	%fd450, %fd30, %fd55;
	mul.f64 	%fd451, %fd450, 0d3F7C71C71C71C71C;
	add.s32 	%r61, %r44, %r52;
	mul.wide.s32 	%rd94, %r61, 8;
	add.s64 	%rd95, %rd14, %rd94;
	ld.global.nc.f64 	%fd452, [%rd95];
	add.s32 	%r62, %r44, %r59;
	mul.wide.s32 	%rd96, %r62, 8;
	add.s64 	%rd97, %rd14, %rd96;
	ld.global.nc.f64 	%fd453, [%rd97];
	sub.f64 	%fd454, %fd452, %fd453;
	add.s32 	%r63, %r44, %r48;
	mul.wide.s32 	%rd98, %r63, 8;
	add.s64 	%rd99, %rd14, %rd98;
	ld.global.nc.f64 	%fd455, [%rd99];
	add.s32 	%r64, %r44, %r56;
	mul.wide.s32 	%rd100, %r64, 8;
	add.s64 	%rd101, %rd14, %rd100;
	ld.global.nc.f64 	%fd456, [%rd101];
	sub.f64 	%fd457, %fd456, %fd455;
	fma.rn.f64 	%fd458, %fd457, 0d4020000000000000, %fd454;
	mul.f64 	%fd459, %fd158, %fd458;
	add.s64 	%rd102, %rd95, %rd41;
	ld.global.nc.f64 	%fd460, [%rd102];
	add.s64 	%rd103, %rd97, %rd41;
	ld.global.nc.f64 	%fd461, [%rd103];
	sub.f64 	%fd462, %fd460, %fd461;
	add.s64 	%rd104, %rd99, %rd41;
	ld.global.nc.f64 	%fd463, [%rd104];
	add.s64 	%rd105, %rd101, %rd41;
	ld.global.nc.f64 	%fd464, [%rd105];
	sub.f64 	%fd465, %fd464, %fd463;
	fma.rn.f64 	%fd466, %fd465, 0d4020000000000000, %fd462;
	mul.f64 	%fd467, %fd155, %fd466;
	mul.f64 	%fd468, %fd467, 0d4020000000000000;
	sub.f64 	%fd469, %fd459, %fd468;
	add.s64 	%rd106, %rd88, %rd41;
	ld.global.nc.f64 	%fd470, [%rd106];
	add.s64 	%rd107, %rd93, %rd41;
	ld.global.nc.f64 	%fd471, [%rd107];
	sub.f64 	%fd472, %fd470, %fd471;
	add.s64 	%rd108, %rd90, %rd41;
	ld.global.nc.f64 	%fd473, [%rd108];
	add.s64 	%rd109, %rd92, %rd41;
	ld.global.nc.f64 	%fd474, [%rd109];
	sub.f64 	%fd475, %fd474, %fd473;
	fma.rn.f64 	%fd476, %fd475, 0d4020000000000000, %fd472;
	mul.f64 	%fd477, %fd166, %fd476;
	fma.rn.f64 	%fd478, %fd477, 0d4020000000000000, %fd469;
	add.s64 	%rd110, %rd106, %rd41;
	ld.global.nc.f64 	%fd479, [%rd110];
	add.s64 	%rd111, %rd107, %rd41;
	ld.global.nc.f64 	%fd480, [%rd111];
	sub.f64 	%fd481, %fd479, %fd480;
	add.s64 	%rd112, %rd108, %rd41;
	ld.global.nc.f64 	%fd482, [%rd112];
	add.s64 	%rd113, %rd109, %rd41;
	ld.global.nc.f64 	%fd483, [%rd113];
	sub.f64 	%fd484, %fd483, %fd482;
	fma.rn.f64 	%fd485, %fd484, 0d4020000000000000, %fd481;
	mul.f64 	%fd486, %fd176, %fd485;
	sub.f64 	%fd487, %fd478, %fd486;
	fma.rn.f64 	%fd488, %fd451, %fd487, %fd449;
	sub.f64 	%fd489, %fd452, %fd479;
	sub.f64 	%fd490, %fd470, %fd460;
	fma.rn.f64 	%fd491, %fd490, 0d4020000000000000, %fd489;
	mul.f64 	%fd492, %fd56, %fd491;
	sub.f64 	%fd493, %fd455, %fd482;
	sub.f64 	%fd494, %fd473, %fd463;
	fma.rn.f64 	%fd495, %fd494, 0d4020000000000000, %fd493;
	mul.f64 	%fd496, %fd52, %fd495;
	mul.f64 	%fd497, %fd496, 0d4020000000000000;
	sub.f64 	%fd498, %fd492, %fd497;
	sub.f64 	%fd499, %fd456, %fd483;
	sub.f64 	%fd500, %fd474, %fd464;
	fma.rn.f64 	%fd501, %fd500, 0d4020000000000000, %fd499;
	mul.f64 	%fd502, %fd62, %fd501;
	fma.rn.f64 	%fd503, %fd502, 0d4020000000000000, %fd498;
	sub.f64 	%fd504, %fd453, %fd480;
	sub.f64 	%fd505, %fd471, %fd461;
	fma.rn.f64 	%fd506, %fd505, 0d4020000000000000, %fd504;
	mul.f64 	%fd507, %fd68, %fd506;
	sub.f64 	%fd508, %fd503, %fd507;
	fma.rn.f64 	%fd509, %fd451, %fd508, %fd488;
	ld.global.nc.f64 	%fd510, [%rd64+-16];
	ld.global.nc.f64 	%fd511, [%rd67+-16];
	sub.f64 	%fd512, %fd510, %fd511;
	ld.global.nc.f64 	%fd513, [%rd65+-16];
	ld.global.nc.f64 	%fd514, [%rd66+-16];
	sub.f64 	%fd515, %fd514, %fd513;
	fma.rn.f64 	%fd516, %fd515, 0d4020000000000000, %fd512;
	mul.f64 	%fd517, %fd6, %fd516;
	ld.global.nc.f64 	%fd518, [%rd64+-8];
	ld.global.nc.f64 	%fd519, [%rd67+-8];
	sub.f64 	%fd520, %fd518, %fd519;
	ld.global.nc.f64 	%fd521, [%rd65+-8];
	ld.global.nc.f64 	%fd522, [%rd66+-8];
	sub.f64 	%fd523, %fd522, %fd521;
	fma.rn.f64 	%fd524, %fd523, 0d4020000000000000, %fd520;
	mul.f64 	%fd525, %fd1, %fd524;
	mul.f64 	%fd526, %fd525, 0d4020000000000000;
	sub.f64 	%fd527, %fd517, %fd526;
	ld.global.nc.f64 	%fd528, [%rd64+8];
	ld.global.nc.f64 	%fd529, [%rd67+8];
	sub.f64 	%fd530, %fd528, %fd529;
	ld.global.nc.f64 	%fd531, [%rd65+8];
	ld.global.nc.f64 	%fd532, [%rd66+8];
	sub.f64 	%fd533, %fd532, %fd531;
	fma.rn.f64 	%fd534, %fd533, 0d4020000000000000, %fd530;
	mul.f64 	%fd535, %fd12, %fd534;
	fma.rn.f64 	%fd536, %fd535, 0d4020000000000000, %fd527;
	ld.global.nc.f64 	%fd537, [%rd64+16];
	ld.global.nc.f64 	%fd538, [%rd67+16];
	sub.f64 	%fd539, %fd537, %fd538;
	ld.global.nc.f64 	%fd540, [%rd65+16];
	ld.global.nc.f64 	%fd541, [%rd66+16];
	sub.f64 	%fd542, %fd541, %fd540;
	fma.rn.f64 	%fd543, %fd542, 0d4020000000000000, %fd539;
	mul.f64 	%fd544, %fd18, %fd543;
	sub.f64 	%fd545, %fd536, %fd544;
	mul.f64 	%fd546, %fd311, %fd545;
	fma.rn.f64 	%fd547, %fd269, 0d3FC5555555555555, %fd546;
	add.s64 	%rd114, %rd13, %rd94;
	ld.global.nc.f64 	%fd548, [%rd114];
	add.s64 	%rd115, %rd13, %rd96;
	ld.global.nc.f64 	%fd549, [%rd115];
	sub.f64 	%fd550, %fd548, %fd549;
	add.s64 	%rd116, %rd13, %rd98;
	ld.global.nc.f64 	%fd551, [%rd116];
	add.s64 	%rd117, %rd13, %rd100;
	ld.global.nc.f64 	%fd552, [%rd117];
	sub.f64 	%fd553, %fd552, %fd551;
	fma.rn.f64 	%fd554, %fd553, 0d4020000000000000, %fd550;
	mul.f64 	%fd555, %fd31, %fd554;
	add.s64 	%rd118, %rd114, %rd41;
	ld.global.nc.f64 	%fd556, [%rd118];
	add.s64 	%rd119, %rd115, %rd41;
	ld.global.nc.f64 	%fd557, [%rd119];
	sub.f64 	%fd558, %fd556, %fd557;
	add.s64 	%rd120, %rd116, %rd41;
	ld.global.nc.f64 	%fd559, [%rd120];
	add.s64 	%rd121, %rd117, %rd41;
	ld.global.nc.f64 	%fd560, [%rd121];
	sub.f64 	%fd561, %fd560, %fd559;
	fma.rn.f64 	%fd562, %fd561, 0d4020000000000000, %fd558;
	mul.f64 	%fd563, %fd27, %fd562;
	mul.f64 	%fd564, %fd563, 0d4020000000000000;
	sub.f64 	%fd565, %fd555, %fd564;
	add.s64 	%rd122, %rd77, %rd41;
	ld.global.nc.f64 	%fd566, [%rd122];
	add.s64 	%rd123, %rd80, %rd41;
	ld.global.nc.f64 	%fd567, [%rd123];
	sub.f64 	%fd568, %fd566, %fd567;
	add.s64 	%rd124, %rd78, %rd41;
	ld.global.nc.f64 	%fd569, [%rd124];
	add.s64 	%rd125, %rd79, %rd41;
	ld.global.nc.f64 	%fd570, [%rd125];
	sub.f64 	%fd571, %fd570, %fd569;
	fma.rn.f64 	%fd572, %fd571, 0d4020000000000000, %fd568;
	mul.f64 	%fd573, %fd37, %fd572;
	fma.rn.f64 	%fd574, %fd573, 0d4020000000000000, %fd565;
	add.s64 	%rd126, %rd122, %rd41;
	ld.global.nc.f64 	%fd575, [%rd126];
	add.s64 	%rd127, %rd123, %rd41;
	ld.global.nc.f64 	%fd576, [%rd127];
	sub.f64 	%fd577, %fd575, %fd576;
	add.s64 	%rd128, %rd124, %rd41;
	ld.global.nc.f64 	%fd578, [%rd128];
	add.s64 	%rd129, %rd125, %rd41;
	ld.global.nc.f64 	%fd579, [%rd129];
	sub.f64 	%fd580, %fd579, %fd578;
	fma.rn.f64 	%fd581, %fd580, 0d4020000000000000, %fd577;
	mul.f64 	%fd582, %fd43, %fd581;
	sub.f64 	%fd583, %fd574, %fd582;
	fma.rn.f64 	%fd584, %fd451, %fd583, %fd547;
	sub.f64 	%fd585, %fd510, %fd537;
	sub.f64 	%fd586, %fd528, %fd518;
	fma.rn.f64 	%fd587, %fd586, 0d4020000000000000, %fd585;
	mul.f64 	%fd588, %fd236, %fd587;
	sub.f64 	%fd589, %fd513, %fd540;
	sub.f64 	%fd590, %fd531, %fd521;
	fma.rn.f64 	%fd591, %fd590, 0d4020000000000000, %fd589;
	mul.f64 	%fd592, %fd233, %fd591;
	mul.f64 	%fd593, %fd592, 0d4020000000000000;
	sub.f64 	%fd594, %fd588, %fd593;
	sub.f64 	%fd595, %fd514, %fd541;
	sub.f64 	%fd596, %fd532, %fd522;
	fma.rn.f64 	%fd597, %fd596, 0d4020000000000000, %fd595;
	mul.f64 	%fd598, %fd244, %fd597;
	fma.rn.f64 	%fd599, %fd598, 0d4020000000000000, %fd594;
	sub.f64 	%fd600, %fd511, %fd538;
	sub.f64 	%fd601, %fd529, %fd519;
	fma.rn.f64 	%fd602, %fd601, 0d4020000000000000, %fd600;
	mul.f64 	%fd603, %fd254, %fd602;
	sub.f64 	%fd604, %fd599, %fd603;
	fma.rn.f64 	%fd605, %fd311, %fd604, %fd584;
	sub.f64 	%fd606, %fd548, %fd575;
	sub.f64 	%fd607, %fd566, %fd556;
	fma.rn.f64 	%fd608, %fd607, 0d4020000000000000, %fd606;
	mul.f64 	%fd609, %fd236, %fd608;
	sub.f64 	%fd610, %fd551, %fd578;
	sub.f64 	%fd611, %fd569, %fd559;
	fma.rn.f64 	%fd612, %fd611, 0d4020000000000000, %fd610;
	mul.f64 	%fd613, %fd233, %fd612;
	mul.f64 	%fd614, %fd613, 0d4020000000000000;
	sub.f64 	%fd615, %fd609, %fd614;
	sub.f64 	%fd616, %fd552, %fd579;
	sub.f64 	%fd617, %fd570, %fd560;
	fma.rn.f64 	%fd618, %fd617, 0d4020000000000000, %fd616;
	mul.f64 	%fd619, %fd244, %fd618;
	fma.rn.f64 	%fd620, %fd619, 0d4020000000000000, %fd615;
	sub.f64 	%fd621, %fd549, %fd576;
	sub.f64 	%fd622, %fd567, %fd557;
	fma.rn.f64 	%fd623, %fd622, 0d4020000000000000, %fd621;
	mul.f64 	%fd624, %fd254, %fd623;
	sub.f64 	%fd625, %fd620, %fd624;
	fma.rn.f64 	%fd626, %fd451, %fd625, %fd605;
	add.s64 	%rd130, %rd20, %rd23;
	ld.global.f64 	%fd627, [%rd130];
	fma.rn.f64 	%fd628, %fd390, 0d3FB2B324D6AC6977, %fd627;
	st.global.f64 	[%rd130], %fd628;
	add.s64 	%rd131, %rd21, %rd23;
	ld.global.f64 	%fd629, [%rd131];
	fma.rn.f64 	%fd630, %fd509, 0d3FB2B324D6AC6977, %fd629;
	st.global.f64 	[%rd131], %fd630;
	add.s64 	%rd132, %rd22, %rd23;
	ld.global.f64 	%fd631, [%rd132];
	fma.rn.f64 	%fd632, %fd626, 0d3FB2B324D6AC6977, %fd631;
	st.global.f64 	[%rd132], %fd632;
$L__BB0_2:
	ret;

}


// ===== COMPILED SASS (sm_100) =====

	.target	sm_100

	.elftype	@"ET_EXEC"


//--------------------- .note.nv.tkinfo           --------------------------
	.section	.note.nv.tkinfo,"",@"SHT_NOTE"
	.sectionflags	@"SHF_NOTE_NV_TKINFO"
	.tkinfo
        /*0018*/ 	.word	0x00000002
        /*0030*/ 	.string	""
        /*0030*/ 	.string	"ptxas"
        /*0030*/ 	.string	"Cuda compilation tools, release 13.0, V13.0.88"
        /*0030*/ 	.string	"Build cuda_13.0.r13.0/compiler.36424714_0"
        /*0030*/ 	.string	"-arch sm_100 -m 64 "



//--------------------- .note.nv.cuinfo           --------------------------
	.section	.note.nv.cuinfo,"",@"SHT_NOTE"
	.sectionflags	@"SHF_NOTE_NV_CUINFO"
        /*0018*/ 	.short	0x0002
        /*001a*/ 	.short	0x0064
        /*001c*/ 	.short	0x0082
	.zero		2


//--------------------- .nv.info                  --------------------------
	.section	.nv.info,"",@"SHT_CUDA_INFO"
	.align	4


	//----- nvinfo : EIATTR_REGCOUNT
	.align		4
        /*0000*/ 	.byte	0x04, 0x2f
        /*0002*/ 	.short	(.L_1 - .L_0)
	.align		4
.L_0:
        /*0004*/ 	.word	index@(_Z3sw4PdS_S_S_S_S_S_S_S_S_S_i)
        /*0008*/ 	.word	0x000000a8


	//----- nvinfo : EIATTR_FRAME_SIZE
	.align		4
.L_1:
        /*000c*/ 	.byte	0x04, 0x11
        /*000e*/ 	.short	(.L_3 - .L_2)
	.align		4
.L_2:
        /*0010*/ 	.word	index@(_Z3sw4PdS_S_S_S_S_S_S_S_S_S_i)
        /*0014*/ 	.word	0x00000000


	//----- nvinfo : EIATTR_MIN_STACK_SIZE
	.align		4
.L_3:
        /*0018*/ 	.byte	0x04, 0x12
        /*001a*/ 	.short	(.L_5 - .L_4)
	.align		4
.L_4:
        /*001c*/ 	.word	index@(_Z3sw4PdS_S_S_S_S_S_S_S_S_S_i)
        /*0020*/ 	.word	0x00000000
.L_5:


//--------------------- .nv.compat                --------------------------
	.section	.nv.compat,"",@"SHT_CUDA_COMPAT_INFO"
	.align	4
        /*0000*/ 	.byte	0x02, 0x09, 0x00, 0x00, 0x02, 0x02, 0x01, 0x00, 0x02, 0x05, 0x05, 0x00, 0x03, 0x07, 0x01, 0x01
        /*0010*/ 	.byte	0x02, 0x03, 0x00, 0x00, 0x02, 0x06, 0x01, 0x00, 0x04, 0x0b, 0x08, 0x00, 0x01, 0x00, 0x00, 0x00
        /*0020*/ 	.byte	0x00, 0x00, 0x00, 0x00


//--------------------- .nv.info._Z3sw4PdS_S_S_S_S_S_S_S_S_S_i --------------------------
	.section	.nv.info._Z3sw4PdS_S_S_S_S_S_S_S_S_S_i,"",@"SHT_CUDA_INFO"
	.sectionflags	@""
	.align	4


	//----- nvinfo : EIATTR_CUDA_API_VERSION
	.align		4
        /*0000*/ 	.byte	0x04, 0x37
        /*0002*/ 	.short	(.L_7 - .L_6)
.L_6:
        /*0004*/ 	.word	0x00000082


	//----- nvinfo : EIATTR_KPARAM_INFO
	.align		4
.L_7:
        /*0008*/ 	.byte	0x04, 0x17
        /*000a*/ 	.short	(.L_9 - .L_8)
.L_8:
        /*000c*/ 	.word	0x00000000
        /*0010*/ 	.short	0x000b
        /*0012*/ 	.short	0x0058
        /*0014*/ 	.byte	0x00, 0xf0, 0x11, 0x00


	//----- nvinfo : EIATTR_KPARAM_INFO
	.align		4
.L_9:
        /*0018*/ 	.byte	0x04, 0x17
        /*001a*/ 	.short	(.L_11 - .L_10)
.L_10:
        /*001c*/ 	.word	0x00000000
        /*0020*/ 	.short	0x000a
        /*0022*/ 	.short	0x0050
        /*0024*/ 	.byte	0x00, 0xf5, 0x21, 0x00


	//----- nvinfo : EIATTR_KPARAM_INFO
	.align		4
.L_11:
        /*0028*/ 	.byte	0x04, 0x17
        /*002a*/ 	.short	(.L_13 - .L_12)
.L_12:
        /*002c*/ 	.word	0x00000000
        /*0030*/ 	.short	0x0009
        /*0032*/ 	.short	0x0048
        /*0034*/ 	.byte	0x00, 0xf5, 0x21, 0x00


	//----- nvinfo : EIATTR_KPARAM_INFO
	.align		4
.L_13:
        /*0038*/ 	.byte	0x04, 0x17
        /*003a*/ 	.short	(.L_15 - .L_14)
.L_14:
        /*003c*/ 	.word	0x00000000
        /*0040*/ 	.short	0x0008
        /*0042*/ 	.short	0x0040
        /*0044*/ 	.byte	0x00, 0xf5, 0x21, 0x00


	//----- nvinfo : EIATTR_KPARAM_INFO
	.align		4
.L_15:
        /*0048*/ 	.byte	0x04, 0x17
        /*004a*/ 	.short	(.L_17 - .L_16)
.L_16:
        /*004c*/ 	.word	0x00000000
        /*0050*/ 	.short	0x0007
        /*0052*/ 	.short	0x0038
        /*0054*/ 	.byte	0x00, 0xf5, 0x21, 0x00


	//----- nvinfo : EIATTR_KPARAM_INFO
	.align		4
.L_17:
        /*0058*/ 	.byte	0x04, 0x17
        /*005a*/ 	.short	(.L_19 - .L_18)
.L_18:
        /*005c*/ 	.word	0x00000000
        /*0060*/ 	.short	0x0006
        /*0062*/ 	.short	0x0030
        /*0064*/ 	.byte	0x00, 0xf5, 0x21, 0x00


	//----- nvinfo : EIATTR_KPARAM_INFO
	.align		4
.L_19:
        /*0068*/ 	.byte	0x04, 0x17
        /*006a*/ 	.short	(.L_21 - .L_20)
.L_20:
        /*006c*/ 	.word	0x00000000
        /*0070*/ 	.short	0x0005
        /*0072*/ 	.short	0x0028
        /*0074*/ 	.byte	0x00, 0xf5, 0x21, 0x00


	//----- nvinfo : EIATTR_KPARAM_INFO
	.align		4
.L_21:
        /*0078*/ 	.byte	0x04, 0x17
        /*007a*/ 	.short	(.L_23 - .L_22)
.L_22:
        /*007c*/ 	.word	0x00000000
        /*0080*/ 	.short	0x0004
        /*0082*/ 	.short	0x0020
        /*0084*/ 	.byte	0x00, 0xf5, 0x21, 0x00


	//----- nvinfo : EIATTR_KPARAM_INFO
	.align		4
.L_23:
        /*0088*/ 	.byte	0x04, 0x17
        /*008a*/ 	.short	(.L_25 - .L_24)
.L_24:
        /*008c*/ 	.word	0x00000000
        /*0090*/ 	.short	0x0003
        /*0092*/ 	.short	0x0018
        /*0094*/ 	.byte	0x00, 0xf5, 0x21, 0x00


	//----- nvinfo : EIATTR_KPARAM_INFO
	.align		4
.L_25:
        /*0098*/ 	.byte	0x04, 0x17
        /*009a*/ 	.short	(.L_27 - .L_26)
.L_26:
        /*009c*/ 	.word	0x00000000
        /*00a0*/ 	.short	0x0002
        /*00a2*/ 	.short	0x0010
        /*00a4*/ 	.byte	0x00, 0xf5, 0x21, 0x00


	//----- nvinfo : EIATTR_KPARAM_INFO
	.align		4
.L_27:
        /*00a8*/ 	.byte	0x04, 0x17
        /*00aa*/ 	.short	(.L_29 - .L_28)
.L_28:
        /*00ac*/ 	.word	0x00000000
        /*00b0*/ 	.short	0x0001
        /*00b2*/ 	.short	0x0008
        /*00b4*/ 	.byte	0x00, 0xf5, 0x21, 0x00


	//----- nvinfo : EIATTR_KPARAM_INFO
	.align		4
.L_29:
        /*00b8*/ 	.byte	0x04, 0x17
        /*00ba*/ 	.short	(.L_31 - .L_30)
.L_30:
        /*00bc*/ 	.word	0x00000000
        /*00c0*/ 	.short	0x0000
        /*00c2*/ 	.short	0x0000
        /*00c4*/ 	.byte	0x00, 0xf5, 0x21, 0x00


	//----- nvinfo : EIATTR_SPARSE_MMA_MASK
	.align		4
.L_31:
        /*00c8*/ 	.byte	0x03, 0x50
        /*00ca*/ 	.short	0x0000


	//----- nvinfo : EIATTR_MAXREG_COUNT
	.align		4
        /*00cc*/ 	.byte	0x03, 0x1b
        /*00ce*/ 	.short	0x00ff


	//----- nvinfo : EIATTR_MERCURY_ISA_VERSION
	.align		4
        /*00d0*/ 	.byte	0x03, 0x5f
        /*00d2*/ 	.short	0x0101


	//----- nvinfo : EIATTR_VRC_CTA_INIT_COUNT
	.align		4
        /*00d4*/ 	.byte	0x02, 0x4a
	.zero		1
	.zero		1


	//----- nvinfo : EIATTR_EXIT_INSTR_OFFSETS
	.align		4
        /*00d8*/ 	.byte	0x04, 0x1c
        /*00da*/ 	.short	(.L_33 - .L_32)


	//   ....[0]....
.L_32:
        /*00dc*/ 	.word	0x00000130


	//   ....[1]....
        /*00e0*/ 	.word	0x00003000


	//----- nvinfo : EIATTR_CBANK_PARAM_SIZE
	.align		4
.L_33:
        /*00e4*/ 	.byte	0x03, 0x19
        /*00e6*/ 	.short	0x005c


	//----- nvinfo : EIATTR_PARAM_CBANK
	.align		4
        /*00e8*/ 	.byte	0x04, 0x0a
        /*00ea*/ 	.short	(.L_35 - .L_34)
	.align		4
.L_34:
        /*00ec*/ 	.word	index@(.nv.constant0._Z3sw4PdS_S_S_S_S_S_S_S_S_S_i)
        /*00f0*/ 	.short	0x0380
        /*00f2*/ 	.short	0x005c


	//----- nvinfo : EIATTR_SW_WAR
	.align		4
.L_35:
        /*00f4*/ 	.byte	0x04, 0x36
        /*00f6*/ 	.short	(.L_37 - .L_36)
.L_36:
        /*00f8*/ 	.word	0x00000008
.L_37:


//--------------------- .nv.callgraph             --------------------------
	.section	.nv.callgraph,"",@"SHT_CUDA_CALLGRAPH"
	.align	4
	.sectionentsize	8
	.align		4
        /*0000*/ 	.word	0x00000000
	.align		4
        /*0004*/ 	.word	0xffffffff
	.align		4
        /*0008*/ 	.word	0x00000000
	.align		4
        /*000c*/ 	.word	0xfffffffe
	.align		4
        /*0010*/ 	.word	0x00000000
	.align		4
        /*0014*/ 	.word	0xfffffffd
	.align		4
        /*0018*/ 	.word	0x00000000
	.align		4
        /*001c*/ 	.word	0xfffffffc


//--------------------- .text._Z3sw4PdS_S_S_S_S_S_S_S_S_S_i --------------------------
	.section	.text._Z3sw4PdS_S_S_S_S_S_S_S_S_S_i,"ax",@progbits
	.align	128
        .global         _Z3sw4PdS_S_S_S_S_S_S_S_S_S_i
        .type           _Z3sw4PdS_S_S_S_S_S_S_S_S_S_i,@function
        .size           _Z3sw4PdS_S_S_S_S_S_S_S_S_S_i,(.L_x_1 - _Z3sw4PdS_S_S_S_S_S_S_S_S_S_i)
        .other          _Z3sw4PdS_S_S_S_S_S_S_S_S_S_i,@"STO_CUDA_ENTRY STV_DEFAULT"
_Z3sw4PdS_S_S_S_S_S_S_S_S_S_i:
.text._Z3sw4PdS_S_S_S_S_S_S_S_S_S_i:
[----:B------:R-:W-:Y:S01]  /*0000*/  LDC R1, c[0x0][0x37c] ;  /* 0x0000df00ff017b82 */ /* 0x000fe20000000800 */
[----:B------:R-:W0:Y:S01]  /*0010*/  S2R R18, SR_CTAID.X ;  /* 0x0000000000127919 */ /* 0x000e220000002500 */
[----:B------:R-:W0:Y:S06]  /*0020*/  LDCU UR4, c[0x0][0x360] ;  /* 0x00006c00ff0477ac */ /* 0x000e2c0008000800 */
[----:B------:R-:W1:Y:S01]  /*0030*/  LDC R7, c[0x0][0x3d8] ;  /* 0x0000f600ff077b82 */ /* 0x000e620000000800 */
[----:B------:R-:W0:Y:S01]  /*0040*/  S2R R5, SR_TID.X ;  /* 0x0000000000057919 */ /* 0x000e220000002100 */
[----:B------:R-:W2:Y:S01]  /*0050*/  LDCU UR5, c[0x0][0x364] ;  /* 0x00006c80ff0577ac */ /* 0x000ea20008000800 */
[----:B------:R-:W2:Y:S01]  /*0060*/  S2R R30, SR_CTAID.Y ;  /* 0x00000000001e7919 */ /* 0x000ea20000002600 */
[----:B------:R-:W3:Y:S01]  /*0070*/  LDCU UR6, c[0x0][0x368] ;  /* 0x00006d00ff0677ac */ /* 0x000ee20008000800 */
[----:B------:R-:W2:Y:S01]  /*0080*/  S2R R9, SR_TID.Y ;  /* 0x0000000000097919 */ /* 0x000ea20000002200 */
[----:B------:R-:W3:Y:S01]  /*0090*/  S2R R6, SR_CTAID.Z ;  /* 0x0000000000067919 */ /* 0x000ee20000002700 */
[----:B------:R-:W3:Y:S01]  /*00a0*/  S2R R13, SR_TID.Z ;  /* 0x00000000000d7919 */ /* 0x000ee20000002300 */
[----:B-1----:R-:W-:Y:S01]  /*00b0*/  IADD3 R4, PT, PT, R7, -0x3, RZ ;  /* 0xfffffffd07047810 */ /* 0x002fe20007ffe0ff */
[----:B0-----:R-:W-:-:S02]  /*00c0*/  IMAD R0, R18, UR4, R5 ;  /* 0x0000000412007c24 */ /* 0x001fc4000f8e0205 */
[----:B--2---:R-:W-:Y:S02]  /*00d0*/  IMAD R3, R30, UR5, R9 ;  /* 0x000000051e037c24 */ /* 0x004fe4000f8e0209 */
[----:B---3--:R-:W-:-:S05]  /*00e0*/  IMAD R2, R6, UR6, R13 ;  /* 0x0000000606027c24 */ /* 0x008fca000f8e020d */
[CCC-:B------:R-:W-:Y:S02]  /*00f0*/  VIMNMX3.U32 R8, R0.reuse, R3.reuse, R2.reuse, PT ;  /* 0x000000030008720f */ /* 0x1c0fe40003800002 */
[----:B------:R-:W-:Y:S02]  /*0100*/  VIMNMX3 R3, R0, R3, R2, !PT ;  /* 0x000000030003720f */ /* 0x000fe40007800102 */
[----:B------:R-:W-:-:S04]  /*0110*/  ISETP.GE.U32.AND P0, PT, R8, 0x2, PT ;  /* 0x000000020800780c */ /* 0x000fc80003f06070 */
[----:B------:R-:W-:-:S13]  /*0120*/  ISETP.GT.OR P0, PT, R3, R4, !P0 ;  /* 0x000000040300720c */ /* 0x000fda0004704670 */
[----:B------:R-:W-:Y:S05]  /*0130*/  @P0 EXIT ;  /* 0x000000000000094d */ /* 0x000fea0003800000 */
[----:B------:R-:W0:Y:S01]  /*0140*/  LDCU UR4, c[0x0][0x368] ;  /* 0x00006d00ff0477ac */ /* 0x000e220008000800 */
[----:B------:R-:W1:Y:S01]  /*0150*/  LDC.64 R38, c[0x0][0x3b0] ;  /* 0x0000ec00ff267b82 */ /* 0x000e620000000a00 */
[----:B------:R-:W2:Y:S01]  /*0160*/  LDCU UR5, c[0x0][0x364] ;  /* 0x00006c80ff0577ac */ /* 0x000ea20008000800 */
[----:B------:R-:W3:Y:S06]  /*0170*/  LDCU UR6, c[0x0][0x360] ;  /* 0x00006c00ff0677ac */ /* 0x000eec0008000800 */
[----:B------:R-:W4:Y:S08]  /*0180*/  LDC.64 R10, c[0x0][0x3c8] ;  /* 0x0000f200ff0a7b82 */ /* 0x000f300000000a00 */
[----:B------:R-:W5:Y:S01]  /*0190*/  LDC.64 R106, c[0x0][0x3b8] ;  /* 0x0000ee00ff6a7b82 */ /* 0x000f620000000a00 */
[----:B0-----:R-:W-:-:S02]  /*01a0*/  IMAD R2, R6, UR4, R13 ;  /* 0x0000000406027c24 */ /* 0x001fc4000f8e020d */
[----:B--2---:R-:W-:Y:S01]  /*01b0*/  IMAD R30, R30, UR5, R9 ;  /* 0x000000051e1e7c24 */ /* 0x004fe2000f8e0209 */
[----:B------:R-:W0:Y:S01]  /*01c0*/  LDCU.64 UR4, c[0x0][0x358] ;  /* 0x00006b00ff0477ac */ /* 0x000e220008000a00 */
[----:B------:R-:W-:-:S03]  /*01d0*/  IMAD R104, R2, R7, RZ ;  /* 0x0000000702687224 */ /* 0x000fc600078e02ff */
[----:B------:R-:W2:Y:S01]  /*01e0*/  LDC.64 R40, c[0x0][0x3a0] ;  /* 0x0000e800ff287b82 */ /* 0x000ea20000000a00 */
[----:B---3--:R-:W-:Y:S01]  /*01f0*/  IMAD R18, R18, UR6, R5 ;  /* 0x0000000612127c24 */ /* 0x008fe2000f8e0205 */
[C---:B------:R-:W-:Y:S01]  /*0200*/  IADD3 R5, PT, PT, R30.reuse, -0x1, RZ ;  /* 0xffffffff1e057810 */ /* 0x040fe20007ffe0ff */
[CC--:B------:R-:W-:Y:S01]  /*0210*/  IMAD R3, R30.reuse, R7.reuse, -R7 ;  /* 0x000000071e037224 */ /* 0x0c0fe200078e0a07 */
[C---:B------:R-:W-:Y:S01]  /*0220*/  IADD3 R9, PT, PT, R30.reuse, -0x2, RZ ;  /* 0xfffffffe1e097810 */ /* 0x040fe20007ffe0ff */
[----:B------:R-:W-:-:S03]  /*0230*/  IMAD R6, R30, R7, R18 ;  /* 0x000000071e067224 */ /* 0x000fc600078e0212 */
[----:B------:R-:W-:Y:S01]  /*0240*/  IADD3 R4, PT, PT, R18, R3, RZ ;  /* 0x0000000312047210 */ /* 0x000fe20007ffe0ff */
[-C--:B------:R-:W-:Y:S01]  /*0250*/  IMAD R0, R104, R7.reuse, R6 ;  /* 0x0000000768007224 */ /* 0x080fe200078e0206 */
[-C--:B------:R-:W-:Y:S01]  /*0260*/  IADD3 R158, PT, PT, R18, -R7.reuse, R3 ;  /* 0x80000007129e7210 */ /* 0x080fe20007ffe003 */
[----:B----4-:R-:W-:Y:S01]  /*0270*/  IMAD.WIDE.U32 R30, R30, 0x8, R10 ;  /* 0x000000081e1e7825 */ /* 0x010fe200078e000a */
[----:B------:R-:W3:Y:S03]  /*0280*/  LDC.64 R24, c[0x0][0x3c0] ;  /* 0x0000f000ff187b82 */ /* 0x000ee60000000a00 */
[----:B-1----:R-:W-:Y:S01]  /*0290*/  IMAD.WIDE R46, R0, 0x8, R38 ;  /* 0x00000008002e7825 */ /* 0x002fe200078e0226 */
[----:B0-----:R-:W4:Y:S03]  /*02a0*/  LDG.E.64.CONSTANT R14, desc[UR4][R30.64+0x8] ;  /* 0x000008041e0e7981 */ /* 0x001f26000c1e9b00 */
[----:B------:R-:W-:Y:S01]  /*02b0*/  IMAD R67, R104, R7, R4 ;  /* 0x0000000768437224 */ /* 0x000fe200078e0204 */
[----:B------:R-:W4:Y:S01]  /*02c0*/  LDG.E.64.CONSTANT R112, desc[UR4][R30.64] ;  /* 0x000000041e707981 */ /* 0x000f22000c1e9b00 */
[----:B------:R-:W-:Y:S01]  /*02d0*/  IMAD.WIDE.U32 R4, R5, 0x8, R10 ;  /* 0x0000000805047825 */ /* 0x000fe200078e000a */
[----:B------:R-:W0:Y:S02]  /*02e0*/  LDC.64 R26, c[0x0][0x398] ;  /* 0x0000e600ff1a7b82 */ /* 0x000e240000000a00 */
[----:B------:R-:W4:Y:S01]  /*02f0*/  LDG.E.64.CONSTANT R100, desc[UR4][R46.64+-0x8] ;  /* 0xfffff8042e647981 */ /* 0x000f22000c1e9b00 */
[----:B------:R-:W-:-:S03]  /*0300*/  IMAD.WIDE R48, R67, 0x8, R38 ;  /* 0x0000000843307825 */ /* 0x000fc600078e0226 */
[----:B------:R1:W4:Y:S01]  /*0310*/  LDG.E.64.CONSTANT R12, desc[UR4][R4.64] ;  /* 0x00000004040c7981 */ /* 0x000322000c1e9b00 */
[----:B------:R-:W-:-:S03]  /*0320*/  IMAD.WIDE R16, R7, 0x8, R46 ;  /* 0x0000000807107825 */ /* 0x000fc600078e022e */
[----:B------:R-:W4:Y:S01]  /*0330*/  LDG.E.64.CONSTANT R48, desc[UR4][R48.64] ;  /* 0x0000000430307981 */ /* 0x000f22000c1e9b00 */
[----:B------:R-:W-:-:S03]  /*0340*/  IMAD R3, R104, R7, R158 ;  /* 0x0000000768037224 */ /* 0x000fc600078e029e */
[----:B------:R-:W4:Y:S01]  /*0350*/  LDG.E.64.CONSTANT R56, desc[UR4][R16.64] ;  /* 0x0000000410387981 */ /* 0x000f22000c1e9b00 */
[----:B------:R-:W-:-:S03]  /*0360*/  IMAD.WIDE R52, R3, 0x8, R38 ;  /* 0x0000000803347825 */ /* 0x000fc600078e0226 */
[----:B------:R-:W4:Y:S01]  /*0370*/  LDG.E.64.CONSTANT R30, desc[UR4][R30.64+0x10] ;  /* 0x000010041e1e7981 */ /* 0x000f22000c1e9b00 */
[----:B------:R-:W-:-:S03]  /*0380*/  IMAD.WIDE.U32 R10, R9, 0x8, R10 ;  /* 0x00000008090a7825 */ /* 0x000fc600078e000a */
[----:B------:R-:W4:Y:S01]  /*0390*/  LDG.E.64.CONSTANT R8, desc[UR4][R46.64] ;  /* 0x000000042e087981 */ /* 0x000f22000c1e9b00 */
[----:B-----5:R-:W-:-:S03]  /*03a0*/  IMAD.WIDE R126, R3, 0x8, R106 ;  /* 0x00000008037e7825 */ /* 0x020fc600078e026a */
[----:B------:R5:W4:Y:S04]  /*03b0*/  LDG.E.64.CONSTANT R42, desc[UR4][R10.64] ;  /* 0x000000040a2a7981 */ /* 0x000b28000c1e9b00 */
[----:B------:R-:W4:Y:S01]  /*03c0*/  LDG.E.64.CONSTANT R52, desc[UR4][R52.64] ;  /* 0x0000000434347981 */ /* 0x000f22000c1e9b00 */
[----:B------:R-:W-:-:S03]  /*03d0*/  IMAD.WIDE R54, R0, 0x8, R106 ;  /* 0x0000000800367825 */ /* 0x000fc600078e026a */
[----:B------:R-:W4:Y:S01]  /*03e0*/  LDG.E.64.CONSTANT R126, desc[UR4][R126.64] ;  /* 0x000000047e7e7981 */ /* 0x000f22000c1e9b00 */
[----:B------:R-:W-:-:S03]  /*03f0*/  IMAD.WIDE R66, R67, 0x8, R106 ;  /* 0x0000000843427825 */ /* 0x000fc600078e026a */
[----:B------:R-:W4:Y:S01]  /*0400*/  LDG.E.64.CONSTANT R108, desc[UR4][R54.64] ;  /* 0x00000004366c7981 */ /* 0x000f22000c1e9b00 */
[----:B-1----:R-:W-:-:S03]  /*0410*/  IMAD.WIDE R4, R7, 0x8, R54 ;  /* 0x0000000807047825 */ /* 0x002fc600078e0236 */
[----:B------:R-:W4:Y:S01]  /*0420*/  LDG.E.64.CONSTANT R66, desc[UR4][R66.64] ;  /* 0x0000000442427981 */ /* 0x000f22000c1e9b00 */
[----:B------:R-:W-:-:S03]  /*0430*/  IMAD.WIDE R28, R7, 0x8, R16 ;  /* 0x00000008071c7825 */ /* 0x000fc600078e0210 */
[----:B------:R-:W4:Y:S04]  /*0440*/  LDG.E.64.CONSTANT R36, desc[UR4][R4.64] ;  /* 0x0000000404247981 */ /* 0x000f28000c1e9b00 */
[----:B------:R-:W4:Y:S01]  /*0450*/  LDG.E.64.CONSTANT R28, desc[UR4][R28.64] ;  /* 0x000000041c1c7981 */ /* 0x000f22000c1e9b00 */
[--C-:B--2---:R-:W-:Y:S01]  /*0460*/  IMAD.WIDE R130, R3, 0x8, R40.reuse ;  /* 0x0000000803827825 */ /* 0x104fe200078e0228 */
[----:B-----5:R-:W-:Y:S02]  /*0470*/  IADD3 R11, PT, PT, R18, -0x1, RZ ;  /* 0xffffffff120b7810 */ /* 0x020fe40007ffe0ff */
[----:B------:R-:W2:Y:S01]  /*0480*/  LDG.E.64.CONSTANT R80, desc[UR4][R46.64+0x8] ;  /* 0x000008042e507981 */ /* 0x000ea2000c1e9b00 */
[----:B------:R-:W-:-:S03]  /*0490*/  IMAD.WIDE R124, R0, 0x8, R40 ;  /* 0x00000008007c7825 */ /* 0x000fc600078e0228 */
[----:B------:R-:W5:Y:S01]  /*04a0*/  LDG.E.64.CONSTANT R84, desc[UR4][R46.64+-0x10] ;  /* 0xfffff0042e547981 */ /* 0x000f62000c1e9b00 */
[----:B------:R-:W-:-:S03]  /*04b0*/  IMAD.WIDE R162, R7, 0x8, R130 ;  /* 0x0000000807a27825 */ /* 0x000fc600078e0282 */
[----:B------:R-:W5:Y:S01]  /*04c0*/  LDG.E.64.CONSTANT R156, desc[UR4][R54.64+-0x10] ;  /* 0xfffff004369c7981 */ /* 0x000f62000c1e9b00 */
[----:B------:R-:W-:Y:S01]  /*04d0*/  IMAD.WIDE R90, R7, 0x8, R4 ;  /* 0x00000008075a7825 */ /* 0x000fe200078e0204 */
[----:B------:R-:W-:Y:S02]  /*04e0*/  IADD3 R17, PT, PT, R18, -0x2, RZ ;  /* 0xfffffffe12117810 */ /* 0x000fe40007ffe0ff */
[----:B------:R-:W2:Y:S01]  /*04f0*/  LDG.E.64.CONSTANT R164, desc[UR4][R124.64] ;  /* 0x000000047ca47981 */ /* 0x000ea2000c1e9b00 */
[----:B---3--:R-:W-:-:S03]  /*0500*/  IMAD.WIDE.U32 R10, R11, 0x8, R24 ;  /* 0x000000080b0a7825 */ /* 0x008fc600078e0018 */
[----:B------:R-:W2:Y:S01]  /*0510*/  LDG.E.64.CONSTANT R68, desc[UR4][R162.64] ;  /* 0x00000004a2447981 */ /* 0x000ea2000c1e9b00 */
[----:B------:R-:W-:-:S03]  /*0520*/  IMAD.WIDE.U32 R146, R18, 0x8, R24 ;  /* 0x0000000812927825 */ /* 0x000fc600078e0018 */
[----:B------:R-:W3:Y:S01]  /*0530*/  LDG.E.64.CONSTANT R90, desc[UR4][R90.64] ;  /* 0x000000045a5a7981 */ /* 0x000ee2000c1e9b00 */
[----:B------:R-:W-:-:S03]  /*0540*/  IMAD.WIDE.U32 R24, R17, 0x8, R24 ;  /* 0x0000000811187825 */ /* 0x000fc600078e0018 */
[----:B------:R-:W5:Y:S04]  /*0550*/  LDG.E.64.CONSTANT R160, desc[UR4][R146.64+0x8] ;  /* 0x0000080492a07981 */ /* 0x000f68000c1e9b00 */
[----:B------:R-:W5:Y:S04]  /*0560*/  LDG.E.64.CONSTANT R10, desc[UR4][R10.64] ;  /* 0x000000040a0a7981 */ /* 0x000f68000c1e9b00 */
[----:B------:R-:W5:Y:S04]  /*0570*/  LDG.E.64.CONSTANT R16, desc[UR4][R130.64] ;  /* 0x0000000482107981 */ /* 0x000f68000c1e9b00 */
[----:B------:R-:W5:Y:S04]  /*0580*/  LDG.E.64.CONSTANT R92, desc[UR4][R146.64] ;  /* 0x00000004925c7981 */ /* 0x000f68000c1e9b00 */
[----:B------:R-:W5:Y:S01]  /*0590*/  LDG.E.64.CONSTANT R24, desc[UR4][R24.64] ;  /* 0x0000000418187981 */ /* 0x000f62000c1e9b00 */
[----:B------:R-:W-:-:S03]  /*05a0*/  IMAD.WIDE R144, R7, 0x8, R124 ;  /* 0x0000000807907825 */ /* 0x000fc600078e027c */
[----:B------:R-:W5:Y:S04]  /*05b0*/  LDG.E.64.CONSTANT R140, desc[UR4][R54.64+-0x8] ;  /* 0xfffff804368c7981 */ /* 0x000f68000c1e9b00 */
[----:B------:R-:W5:Y:S01]  /*05c0*/  LDG.E.64.CONSTANT R34, desc[UR4][R144.64] ;  /* 0x0000000490227981 */ /* 0x000f62000c1e9b00 */
[----:B------:R-:W-:-:S03]  /*05d0*/  IMAD.WIDE R138, R7, 0x8, R144 ;  /* 0x00000008078a7825 */ /* 0x000fc600078e0290 */
[----:B------:R-:W5:Y:S04]  /*05e0*/  LDG.E.64.CONSTANT R4, desc[UR4][R54.64+0x8] ;  /* 0x0000080436047981 */ /* 0x000f68000c1e9b00 */
[----:B------:R-:W5:Y:S01]  /*05f0*/  LDG.E.64.CONSTANT R22, desc[UR4][R138.64] ;  /* 0x000000048a167981 */ /* 0x000f62000c1e9b00 */
[----:B0-----:R-:W-:-:S03]  /*0600*/  IMAD.WIDE R128, R0, 0x8, R26 ;  /* 0x0000000800807825 */ /* 0x001fc600078e021a */
[----:B------:R-:W5:Y:S04]  /*0610*/  LDG.E.64.CONSTANT R146, desc[UR4][R146.64+0x10] ;  /* 0x0000100492927981 */ /* 0x000f68000c1e9b00 */
[----:B------:R-:W5:Y:S04]  /*0620*/  LDG.E.64.CONSTANT R62, desc[UR4][R128.64] ;  /* 0x00000004803e7981 */ /* 0x000f68000c1e9b00 */
[----:B------:R-:W5:Y:S04]  /*0630*/  LDG.E.64.CONSTANT R32, desc[UR4][R128.64+-0x8] ;  /* 0xfffff80480207981 */ /* 0x000f68000c1e9b00 */
[----:B------:R-:W5:Y:S04]  /*0640*/  LDG.E.64.CONSTANT R20, desc[UR4][R128.64+-0x10] ;  /* 0xfffff00480147981 */ /* 0x000f68000c1e9b00 */
[----:B------:R-:W5:Y:S04]  /*0650*/  LDG.E.64.CONSTANT R46, desc[UR4][R46.64+0x10] ;  /* 0x000010042e2e7981 */ /* 0x000f68000c1e9b00 */
[----:B------:R0:W5:Y:S04]  /*0660*/  LDG.E.64.CONSTANT R114, desc[UR4][R54.64+0x10] ;  /* 0x0000100436727981 */ /* 0x000168000c1e9b00 */
[----:B------:R-:W5:Y:S04]  /*0670*/  LDG.E.64.CONSTANT R152, desc[UR4][R128.64+0x8] ;  /* 0x0000080480987981 */ /* 0x000f68000c1e9b00 */
        /* <DEDUP_REMOVED lines=9> */
[----:B------:R-:W5:Y:S01]  /*0710*/  LDG.E.64.CONSTANT R154, desc[UR4][R162.64+0x10] ;  /* 0x00001004a29a7981 */ /* 0x000f62000c1e9b00 */
[----:B------:R-:W-:-:S03]  /*0720*/  IADD3 R104, PT, PT, R104, -R7, RZ ;  /* 0x8000000768687210 */ /* 0x000fc60007ffe0ff */
[----:B------:R-:W5:Y:S01]  /*0730*/  LDG.E.64.CONSTANT R124, desc[UR4][R124.64+0x10] ;  /* 0x000010047c7c7981 */ /* 0x000f62000c1e9b00 */
[----:B----4-:R-:W-:Y:S02]  /*0740*/  DMUL R18, R48, R12 ;  /* 0x0000000c30127228 */ /* 0x010fe40000000000 */
[----:B------:R-:W-:-:S06]  /*0750*/  DMUL R94, R56, R14 ;  /* 0x0000000e385e7228 */ /* 0x000fcc0000000000 */
[----:B------:R-:W-:Y:S02]  /*0760*/  DFMA R50, R8, R112, R18 ;  /* 0x000000700832722b */ /* 0x000fe40000000012 */
[----:B------:R-:W-:Y:S02]  /*0770*/  DFMA R44, R52, R42, R94 ;  /* 0x0000002a342c722b */ /* 0x000fe4000000005e */
[----:B------:R-:W-:Y:S02]  /*0780*/  DMUL R60, R42, R126 ;  /* 0x0000007e2a3c7228 */ /* 0x000fe40000000000 */
[----:B------:R-:W-:-:S04]  /*0790*/  DMUL R42, R52, R42 ;  /* 0x0000002a342a7228 */ /* 0x000fc80000000000 */
[----:B------:R-:W-:Y:S02]  /*07a0*/  DFMA R44, R50, 3, R44 ;  /* 0x40080000322c782b */ /* 0x000fe4000000002c */
[----:B------:R-:W-:Y:S02]  /*07b0*/  DMUL R58, R12, R66 ;  /* 0x000000420c3a7228 */ /* 0x000fe40000000000 */
[----:B------:R-:W-:Y:S02]  /*07c0*/  DFMA R12, R8, R112, R42 ;  /* 0x00000070080c722b */ /* 0x000fe4000000002a */
[----:B------:R-:W-:Y:S02]  /*07d0*/  DMUL R14, R14, R36 ;  /* 0x000000240e0e7228 */ /* 0x000fe40000000000 */
[----:B------:R-:W-:Y:S02]  /*07e0*/  DFMA R50, R44, 2, R60 ;  /* 0x400000002c32782b */ /* 0x000fe4000000003c */
[----:B------:R-:W-:-:S02]  /*07f0*/  DMUL R42, R28, R30 ;  /* 0x0000001e1c2a7228 */ /* 0x000fc40000000000 */
[----:B------:R-:W-:Y:S02]  /*0800*/  DFMA R64, R112, R108, R58 ;  /* 0x0000006c7040722b */ /* 0x000fe4000000003a */
[----:B------:R-:W-:Y:S02]  /*0810*/  DFMA R12, R12, -0.75, R18 ;  /* 0xbfe800000c0c782b */ /* 0x000fe40000000012 */
[----:B0-----:R-:W-:Y:S02]  /*0820*/  DADD R54, R50, R14 ;  /* 0x0000000032367229 */ /* 0x001fe4000000000e */
[----:B------:R-:W-:Y:S02]  /*0830*/  DFMA R50, R8, R112, R94 ;  /* 0x000000700832722b */ /* 0x000fe4000000005e */
[----:B------:R-:W-:Y:S02]  /*0840*/  DADD R116, R18, R42 ;  /* 0x0000000012747229 */ /* 0x000fe4000000002a */
[----:B------:R-:W-:-:S02]  /*0850*/  DFMA R60, R112, R108, R60 ;  /* 0x0000006c703c722b */ /* 0x000fc4000000003c */
[----:B------:R-:W-:Y:S02]  /*0860*/  DFMA R64, R64, 3, R54 ;  /* 0x400800004040782b */ /* 0x000fe40000000036 */
[----:B------:R-:W-:Y:S02]  /*0870*/  DFMA R54, R12, 2, R58 ;  /* 0x400000000c36782b */ /* 0x000fe4000000003a */
[----:B------:R-:W-:Y:S02]  /*0880*/  DFMA R116, R50, 3, R116 ;  /* 0x400800003274782b */ /* 0x000fe40000000074 */
[----:B--2---:R-:W-:-:S04]  /*0890*/  DADD R68, -R164, R68 ;  /* 0x00000000a4447229 */ /* 0x004fc80000000144 */
[----:B------:R-:W-:Y:S02]  /*08a0*/  DFMA R54, R60, -0.75, R54 ;  /* 0xbfe800003c36782b */ /* 0x000fe40000000036 */
[----:B---3--:R-:W-:Y:S02]  /*08b0*/  DMUL R60, R30, R90 ;  /* 0x0000005a1e3c7228 */ /* 0x008fe40000000000 */
[----:B------:R-:W-:Y:S02]  /*08c0*/  DFMA R58, R116, 2, R58 ;  /* 0x40000000743a782b */ /* 0x000fe4000000003a */
[----:B-----5:R-:W-:Y:S02]  /*08d0*/  DMUL R96, R80, R160 ;  /* 0x000000a050607228 */ /* 0x020fe40000000000 */
[----:B------:R-:W-:Y:S02]  /*08e0*/  DMUL R18, R100, R10 ;  /* 0x0000000a64127228 */ /* 0x000fe40000000000 */
[----:B------:R-:W-:-:S02]  /*08f0*/  DMUL R68, R64, R68 ;  /* 0x0000004440447228 */ /* 0x000fc40000000000 */
[----:B------:R-:W-:Y:S01]  /*0900*/  DFMA R50, R112, R108, R14 ;  /* 0x0000006c7032722b */ /* 0x000fe2000000000e */
[----:B------:R-:W0:Y:S01]  /*0910*/  LDC.64 R64, c[0x0][0x3a8] ;  /* 0x0000ea00ff407b82 */ /* 0x000e220000000a00 */
[----:B------:R-:W-:Y:S02]  /*0920*/  DFMA R42, R8, R112, R42 ;  /* 0x00000070082a722b */ /* 0x000fe4000000002a */
[----:B------:R-:W-:Y:S02]  /*0930*/  DADD R58, R58, R60 ;  /* 0x000000003a3a7229 */ /* 0x000fe4000000003c */
[----:B------:R-:W-:Y:S02]  /*0940*/  DADD R16, -R164, R16 ;  /* 0x00000000a4107229 */ /* 0x000fe40000000110 */
[----:B------:R-:W-:Y:S02]  /*0950*/  DFMA R30, R8, R92, R18 ;  /* 0x0000005c081e722b */ /* 0x000fe40000000012 */
[----:B------:R-:W-:-:S02]  /*0960*/  DFMA R110, R84, R24, R96 ;  /* 0x00000018546e722b */ /* 0x000fc40000000060 */
[----:B------:R-:W-:Y:S02]  /*0970*/  DFMA R94, R42, -0.75, R94 ;  /* 0xbfe800002a5e782b */ /* 0x000fe4000000005e */
[----:B------:R-:W-:Y:S01]  /*0980*/  DFMA R42, R50, 3, R58 ;  /* 0x40080000322a782b */ /* 0x000fe2000000003a */
[----:B------:R1:W2:Y:S01]  /*0990*/  LDG.E.64.CONSTANT R50, desc[UR4][R128.64+0x10] ;  /* 0x0000100480327981 */ /* 0x0002a2000c1e9b00 */
[----:B------:R-:W-:Y:S02]  /*09a0*/  DFMA R68, R54, R16, R68 ;  /* 0x000000103644722b */ /* 0x000fe40000000044 */
[----:B------:R-:W-:Y:S02]  /*09b0*/  DFMA R110, R30, 3, R110 ;  /* 0x400800001e6e782b */ /* 0x000fe4000000006e */
[----:B------:R-:W-:Y:S01]  /*09c0*/  DMUL R16, R24, R156 ;  /* 0x0000009c18107228 */ /* 0x000fe20000000000 */
[----:B------:R-:W3:Y:S01]  /*09d0*/  LDG.E.64.CONSTANT R30, desc[UR4][R130.64+-0x10] ;  /* 0xfffff004821e7981 */ /* 0x000ee2000c1e9b00 */
[----:B------:R-:W-:-:S02]  /*09e0*/  DFMA R70, R112, R108, R60 ;  /* 0x0000006c7046722b */ /* 0x000fc4000000003c */
[----:B------:R-:W-:Y:S02]  /*09f0*/  DFMA R54, R94, 2, R14 ;  /* 0x400000005e36782b */ /* 0x000fe4000000000e */
[----:B------:R-:W-:Y:S01]  /*0a00*/  DADD R60, -R164, R34 ;  /* 0x00000000a43c7229 */ /* 0x000fe20000000122 */
[----:B------:R-:W4:Y:S01]  /*0a10*/  LDG.E.64.CONSTANT R14, desc[UR4][R162.64+-0x10] ;  /* 0xfffff004a20e7981 */ /* 0x000f22000c1e9b00 */
[----:B------:R-:W-:Y:S02]  /*0a20*/  DMUL R10, R10, R140 ;  /* 0x0000008c0a0a7228 */ /* 0x000fe40000000000 */
[----:B------:R-:W-:Y:S02]  /*0a30*/  DMUL R160, R160, R4 ;  /* 0x00000004a0a07228 */ /* 0x000fe40000000000 */
[----:B------:R-:W-:Y:S01]  /*0a40*/  DFMA R58, R110, 2, R16 ;  /* 0x400000006e3a782b */ /* 0x000fe20000000010 */
[----:B0-----:R-:W-:Y:S01]  /*0a50*/  IMAD.WIDE R102, R0, 0x8, R64 ;  /* 0x0000000800667825 */ /* 0x001fe200078e0240 */
[----:B------:R-:W-:-:S02]  /*0a60*/  DFMA R34, R70, -0.75, R54 ;  /* 0xbfe800004622782b */ /* 0x000fc40000000036 */
[----:B------:R-:W-:Y:S02]  /*0a70*/  DMUL R54, R84, R24 ;  /* 0x0000001854367228 */ /* 0x000fe40000000000 */
[----:B------:R-:W-:Y:S01]  /*0a80*/  DFMA R60, R42, R60, R68 ;  /* 0x0000003c2a3c722b */ /* 0x000fe20000000044 */
[----:B------:R-:W5:Y:S01]  /*0a90*/  LDG.E.64.CONSTANT R86, desc[UR4][R102.64] ;  /* 0x0000000466567981 */ /* 0x000f62000c1e9b00 */
[----:B------:R-:W-:Y:S02]  /*0aa0*/  DADD R22, -R164, R22 ;  /* 0x00000000a4167229 */ /* 0x000fe40000000116 */
[----:B------:R-:W-:Y:S01]  /*0ab0*/  DFMA R122, R92, R108, R10 ;  /* 0x0000006c5c7a722b */ /* 0x000fe2000000000a */
[----:B------:R-:W5:Y:S01]  /*0ac0*/  LDG.E.64.CONSTANT R42, desc[UR4][R102.64+-0x8] ;  /* 0xfffff804662a7981 */ /* 0x000f62000c1e9b00 */
[----:B------:R-:W-:Y:S02]  /*0ad0*/  DADD R58, R58, R160 ;  /* 0x000000003a3a7229 */ /* 0x000fe400000000a0 */
[----:B------:R-:W-:Y:S01]  /*0ae0*/  DFMA R70, R8, R92, R54 ;  /* 0x0000005c0846722b */ /* 0x000fe20000000036 */
[----:B------:R-:W5:Y:S01]  /*0af0*/  LDG.E.64.CONSTANT R82, desc[UR4][R102.64+-0x10] ;  /* 0xfffff00466527981 */ /* 0x000f62000c1e9b00 */
[----:B------:R-:W-:-:S02]  /*0b00*/  DFMA R22, R34, R22, R60 ;  /* 0x000000162216722b */ /* 0x000fc4000000003c */
[----:B------:R-:W-:Y:S01]  /*0b10*/  DADD R34, -R62, R32 ;  /* 0x000000003e227229 */ /* 0x000fe20000000120 */
[C---:B------:R-:W-:Y:S01]  /*0b20*/  IMAD.WIDE R24, R3.reuse, 0x8, R26 ;  /* 0x0000000803187825 */ /* 0x040fe200078e021a */
[----:B------:R-:W-:Y:S01]  /*0b30*/  DFMA R122, R122, 3, R58 ;  /* 0x400800007a7a782b */ /* 0x000fe2000000003a */
[----:B------:R-:W5:Y:S01]  /*0b40*/  LDG.E.64.CONSTANT R68, desc[UR4][R138.64+0x8] ;  /* 0x000008048a447981 */ /* 0x000f62000c1e9b00 */
[----:B------:R-:W-:Y:S01]  /*0b50*/  DFMA R70, R70, -0.75, R18 ;  /* 0xbfe800004646782b */ /* 0x000fe20000000012 */
[----:B------:R-:W-:Y:S01]  /*0b60*/  IMAD.WIDE R54, R3, 0x8, R64 ;  /* 0x0000000803367825 */ /* 0x000fe200078e0240 */
[----:B------:R-:W-:-:S03]  /*0b70*/  DFMA R32, R92, R108, R16 ;  /* 0x0000006c5c20722b */ /* 0x000fc60000000010 */
[C---:B------:R-:W-:Y:S01]  /*0b80*/  IMAD.WIDE R72, R7.reuse, 0x8, R24 ;  /* 0x0000000807487825 */ /* 0x040fe200078e0218 */
[----:B------:R-:W-:Y:S01]  /*0b90*/  DMUL R122, R122, R34 ;  /* 0x000000227a7a7228 */ /* 0x000fe20000000000 */
[----:B------:R-:W5:Y:S02]  /*0ba0*/  LDG.E.64.CONSTANT R34, desc[UR4][R102.64+0x8] ;  /* 0x0000080466227981 */ /* 0x000f64000c1e9b00 */
[----:B------:R-:W-:Y:S01]  /*0bb0*/  IMAD.WIDE R78, R7, 0x8, R54 ;  /* 0x00000008074e7825 */ /* 0x000fe200078e0236 */
[----:B------:R-:W-:Y:S01]  /*0bc0*/  DFMA R16, R70, 2, R10 ;  /* 0x400000004610782b */ /* 0x000fe2000000000a */
[----:B------:R-:W5:Y:S04]  /*0bd0*/  LDG.E.64.CONSTANT R98, desc[UR4][R72.64] ;  /* 0x0000000448627981 */ /* 0x000f68000c1e9b00 */
[----:B------:R-:W5:Y:S03]  /*0be0*/  LDG.E.64.CONSTANT R78, desc[UR4][R78.64] ;  /* 0x000000044e4e7981 */ /* 0x000f66000c1e9b00 */
[----:B------:R-:W-:-:S02]  /*0bf0*/  DFMA R58, R32, -0.75, R16 ;  /* 0xbfe80000203a782b */ /* 0x000fc40000000010 */
[----:B------:R-:W5:Y:S01]  /*0c00*/  LDG.E.64.CONSTANT R16, desc[UR4][R24.64] ;  /* 0x0000000418107981 */ /* 0x000f62000c1e9b00 */
[----:B------:R-:W-:Y:S02]  /*0c10*/  DADD R60, R20, -R62 ;  /* 0x00000000143c7229 */ /* 0x000fe4000000083e */
[----:B------:R-:W-:Y:S01]  /*0c20*/  DMUL R20, R46, R146 ;  /* 0x000000922e147228 */ /* 0x000fe20000000000 */
[----:B------:R-:W5:Y:S01]  /*0c30*/  LDG.E.64.CONSTANT R32, desc[UR4][R54.64] ;  /* 0x0000000436207981 */ /* 0x000f62000c1e9b00 */
[----:B------:R-:W-:Y:S01]  /*0c40*/  DFMA R150, R92, R108, R160 ;  /* 0x0000006c5c96722b */ /* 0x000fe200000000a0 */
[----:B-1----:R-:W-:Y:S01]  /*0c50*/  IMAD.WIDE R128, R7, 0x8, R128 ;  /* 0x0000000807807825 */ /* 0x002fe200078e0280 */
[----:B------:R-:W-:Y:S01]  /*0c60*/  DADD R152, -R62, R152 ;  /* 0x000000003e987229 */ /* 0x000fe20000000198 */
[----:B------:R-:W5:Y:S03]  /*0c70*/  LDG.E.64.CONSTANT R138, desc[UR4][R138.64+0x10] ;  /* 0x000010048a8a7981 */ /* 0x000f66000c1e9b00 */
[----:B------:R-:W-:-:S02]  /*0c80*/  DADD R88, R18, R20 ;  /* 0x0000000012587229 */ /* 0x000fc40000000014 */
[----:B------:R-:W-:Y:S01]  /*0c90*/  DFMA R18, R8, R92, R96 ;  /* 0x0000005c0812722b */ /* 0x000fe20000000060 */
[----:B------:R-:W5:Y:S01]  /*0ca0*/  LDG.E.64.CONSTANT R54, desc[UR4][R144.64+0x8] ;  /* 0x0000080490367981 */ /* 0x000f62000c1e9b00 */
[----:B------:R-:W-:-:S03]  /*0cb0*/  DFMA R122, R58, R60, R122 ;  /* 0x0000003c3a7a722b */ /* 0x000fc6000000007a */
[----:B------:R-:W5:Y:S03]  /*0cc0*/  LDG.E.64.CONSTANT R60, desc[UR4][R130.64+0x8] ;  /* 0x00000804823c7981 */ /* 0x000f66000c1e9b00 */
[----:B------:R-:W-:Y:S01]  /*0cd0*/  DFMA R88, R18, 3, R88 ;  /* 0x400800001258782b */ /* 0x000fe20000000058 */
[----:B------:R0:W5:Y:S01]  /*0ce0*/  LDG.E.64.CONSTANT R58, desc[UR4][R162.64+0x8] ;  /* 0x00000804a23a7981 */ /* 0x000162000c1e9b00 */
[----:B------:R-:W-:Y:S02]  /*0cf0*/  DMUL R146, R146, R114 ;  /* 0x0000007292927228 */ /* 0x000fe40000000000 */
[----:B------:R-:W-:Y:S01]  /*0d00*/  DFMA R20, R8, R92, R20 ;  /* 0x0000005c0814722b */ /* 0x000fe20000000014 */
[----:B------:R-:W5:Y:S03]  /*0d10*/  LDG.E.64.CONSTANT R18, desc[UR4][R128.64] ;  /* 0x0000000480127981 */ /* 0x000f66000c1e9b00 */
[----:B------:R-:W-:Y:S01]  /*0d20*/  DFMA R10, R88, 2, R10 ;  /* 0x40000000580a782b */ /* 0x000fe2000000000a */
[----:B------:R-:W5:Y:S01]  /*0d30*/  LDG.E.64.CONSTANT R130, desc[UR4][R130.64+0x10] ;  /* 0x0000100482827981 */ /* 0x000f62000c1e9b00 */
[----:B------:R-:W-:Y:S01]  /*0d40*/  DADD R120, R120, -R164 ;  /* 0x0000000078787229 */ /* 0x000fe200000008a4 */
[----:B------:R-:W-:-:S02]  /*0d50*/  IMAD R3, R104, R7, R6 ;  /* 0x0000000768037224 */ /* 0x000fc400078e0206 */
[----:B------:R-:W5:Y:S03]  /*0d60*/  LDG.E.64.CONSTANT R144, desc[UR4][R144.64+0x10] ;  /* 0x0000100490907981 */ /* 0x000f66000c1e9b00 */
[----:B------:R-:W-:Y:S02]  /*0d70*/  DADD R10, R10, R146 ;  /* 0x000000000a0a7229 */ /* 0x000fe40000000092 */
[----:B------:R-:W-:-:S06]  /*0d80*/  DFMA R96, R20, -0.75, R96 ;  /* 0xbfe800001460782b */ /* 0x000fcc0000000060 */
[----:B------:R-:W-:Y:S01]  /*0d90*/  DFMA R150, R150, 3, R10 ;  /* 0x400800009696782b */ /* 0x000fe2000000000a */
[----:B------:R-:W-:Y:S01]  /*0da0*/  IMAD.WIDE R10, R7, 0x8, R102 ;  /* 0x00000008070a7825 */ /* 0x000fe200078e0266 */
[----:B------:R-:W-:Y:S01]  /*0db0*/  DFMA R146, R92, R108, R146 ;  /* 0x0000006c5c92722b */ /* 0x000fe20000000092 */
[----:B------:R-:W-:Y:S01]  /*0dc0*/  UMOV UR6, 0x1c71c71c ;  /* 0x1c71c71c00067882 */ /* 0x000fe20000000000 */
[----:B0-----:R-:W-:Y:S01]  /*0dd0*/  DADD R162, -R164, R76 ;  /* 0x00000000a4a27229 */ /* 0x001fe2000000014c */
[----:B------:R-:W-:Y:S01]  /*0de0*/  UMOV UR7, 0x3f7c71c7 ;  /* 0x3f7c71c700077882 */ /* 0x000fe20000000000 */
[----:B------:R0:W5:Y:S02]  /*0df0*/  LDG.E.64.CONSTANT R20, desc[UR4][R10.64] ;  /* 0x000000040a147981 */ /* 0x000164000c1e9b00 */
[----:B------:R-:W-:Y:S01]  /*0e00*/  DFMA R122, R150, R152, R122 ;  /* 0x00000098967a722b */ /* 0x000fe2000000007a */
[----:B------:R-:W1:Y:S01]  /*0e10*/  LDC.64 R76, c[0x0][0x3d0] ;  /* 0x0000f400ff4c7b82 */ /* 0x000e620000000a00 */
[----:B------:R-:W-:Y:S01]  /*0e20*/  DFMA R150, R96, 2, R160 ;  /* 0x400000006096782b */ /* 0x000fe200000000a0 */
[----:B------:R-:W-:Y:S01]  /*0e30*/  UMOV UR8, 0x55555555 ;  /* 0x5555555500087882 */ /* 0x000fe20000000000 */
[----:B------:R-:W-:Y:S01]  /*0e40*/  DADD R152, -R142, R74 ;  /* 0x000000008e987229 */ /* 0x000fe2000000014a */
[----:B------:R-:W-:Y:S01]  /*0e50*/  UMOV UR9, 0x3fc55555 ;  /* 0x3fc5555500097882 */ /* 0x000fe20000000000 */
[----:B--2---:R-:W-:Y:S01]  /*0e60*/  DADD R50, -R62, R50 ;  /* 0x000000003e327229 */ /* 0x004fe20000000132 */
[----:B------:R-:W-:-:S03]  /*0e70*/  UMOV UR10, 0x55555555 ;  /* 0x55555555000a7882 */ /* 0x000fc60000000000 */
[----:B------:R-:W-:Y:S01]  /*0e80*/  DFMA R150, R146, -0.75, R150 ;  /* 0xbfe800009296782b */ /* 0x000fe20000000096 */
[----:B------:R-:W-:Y:S01]  /*0e90*/  UMOV UR11, 0x3fc55555 ;  /* 0x3fc55555000b7882 */ /* 0x000fe20000000000 */
[----:B------:R-:W-:Y:S01]  /*0ea0*/  DADD R146, R132, -R134 ;  /* 0x0000000084927229 */ /* 0x000fe20000000886 */
[----:B------:R-:W2:Y:S07]  /*0eb0*/  LDG.E.64.CONSTANT R102, desc[UR4][R102.64+0x10] ;  /* 0x0000100466667981 */ /* 0x000eae000c1e9b00 */
[----:B------:R-:W-:-:S02]  /*0ec0*/  DFMA R146, R152, 8, R146 ;  /* 0x402000009892782b */ /* 0x000fc40000000092 */
[----:B------:R-:W-:Y:S02]  /*0ed0*/  DFMA R50, R150, R50, R122 ;  /* 0x000000329632722b */ /* 0x000fe4000000007a */
[----:B------:R-:W-:Y:S02]  /*0ee0*/  DADD R122, -R164, R118 ;  /* 0x00000000a47a7229 */ /* 0x000fe40000000176 */
[----:B----4-:R-:W-:Y:S02]  /*0ef0*/  DADD R150, -R14, R148 ;  /* 0x000000000e967229 */ /* 0x010fe40000000194 */
[----:B---3--:R-:W-:Y:S02]  /*0f00*/  DADD R118, R30, -R136 ;  /* 0x000000001e767229 */ /* 0x008fe40000000888 */
[----:B------:R-:W-:-:S06]  /*0f10*/  DMUL R146, R140, R146 ;  /* 0x000000928c927228 */ /* 0x000fcc0000000000 */
[----:B------:R-:W-:Y:S02]  /*0f20*/  DFMA R118, R150, 8, R118 ;  /* 0x402000009676782b */ /* 0x000fe40000000076 */
[----:B------:R-:W-:Y:S02]  /*0f30*/  DMUL R150, R146, 8 ;  /* 0x4020000092967828 */ /* 0x000fe40000000000 */
[----:B-----5:R-:W-:Y:S02]  /*0f40*/  DADD R146, -R86, R42 ;  /* 0x0000000056927229 */ /* 0x020fe4000000012a */
[----:B------:R-:W-:Y:S02]  /*0f50*/  DMUL R122, R110, R122 ;  /* 0x0000007a6e7a7228 */ /* 0x000fe40000000000 */
[----:B------:R-:W-:-:S04]  /*0f60*/  DADD R82, R82, -R86 ;  /* 0x0000000052527229 */ /* 0x000fc80000000856 */
[----:B------:R-:W-:Y:S02]  /*0f70*/  DMUL R110, R110, R146 ;  /* 0x000000926e6e7228 */ /* 0x000fe40000000000 */
[----:B------:R-:W-:Y:S02]  /*0f80*/  DFMA R120, R70, R120, R122 ;  /* 0x000000784678722b */ /* 0x000fe4000000007a */
[----:B------:R-:W-:-:S04]  /*0f90*/  DADD R34, -R86, R34 ;  /* 0x0000000056227229 */ /* 0x000fc80000000122 */
[----:B------:R-:W-:Y:S02]  /*0fa0*/  DFMA R82, R70, R82, R110 ;  /* 0x000000524652722b */ /* 0x000fe4000000006e */
[----:B------:R-:W-:Y:S02]  /*0fb0*/  DADD R98, -R62, R98 ;  /* 0x000000003e627229 */ /* 0x000fe40000000162 */
[----:B------:R-:W-:Y:S02]  /*0fc0*/  DFMA R162, R88, R162, R120 ;  /* 0x000000a258a2722b */ /* 0x000fe40000000078 */
[----:B------:R-:W-:Y:S02]  /*0fd0*/  DADD R78, -R86, R78 ;  /* 0x00000000564e7229 */ /* 0x000fe4000000014e */
[----:B------:R-:W-:Y:S01]  /*0fe0*/  DFMA R88, R88, R34, R82 ;  /* 0x000000225858722b */ /* 0x000fe20000000052 */
[----:B------:R-:W-:Y:S01]  /*0ff0*/  IADD3 R34, PT, PT, R104, -R7, RZ ;  /* 0x8000000768227210 */ /* 0x000fe20007ffe0ff */
[----:B------:R-:W-:Y:S01]  /*1000*/  DMUL R110, R44, R98 ;  /* 0x000000622c6e7228 */ /* 0x000fe20000000000 */
[----:B------:R-:W-:Y:S01]  /*1010*/  IMAD R161, R7, 0x3, R104 ;  /* 0x0000000307a17824 */ /* 0x000fe200078e0268 */
[----:B------:R-:W-:-:S02]  /*1020*/  DADD R16, -R62, R16 ;  /* 0x000000003e107229 */ /* 0x000fc40000000110 */
[----:B------:R-:W-:Y:S01]  /*1030*/  DMUL R44, R44, R78 ;  /* 0x0000004e2c2c7228 */ /* 0x000fe20000000000 */
[-C--:B------:R-:W-:Y:S01]  /*1040*/  IMAD R159, R34, R7.reuse, R6 ;  /* 0x00000007229f7224 */ /* 0x080fe200078e0206 */
[----:B------:R-:W-:Y:S01]  /*1050*/  DADD R32, -R86, R32 ;  /* 0x0000000056207229 */ /* 0x000fe20000000120 */
[----:B------:R-:W-:Y:S01]  /*1060*/  IMAD R34, R7, 0x3, R34 ;  /* 0x0000000307227824 */ /* 0x000fe200078e0222 */
[----:B------:R-:W-:Y:S01]  /*1070*/  IADD3 R79, PT, PT, R2, -0x1, RZ ;  /* 0xffffffff024f7810 */ /* 0x000fe20007ffe0ff */
[-CC-:B------:R-:W-:Y:S02]  /*1080*/  IMAD R161, R161, R7.reuse, R6.reuse ;  /* 0x00000007a1a17224 */ /* 0x180fe400078e0206 */
[----:B------:R-:W-:Y:S01]  /*1090*/  IMAD R6, R34, R7, R6 ;  /* 0x0000000722067224 */ /* 0x000fe200078e0206 */
[C---:B------:R-:W-:Y:S01]  /*10a0*/  DFMA R110, R12.reuse, R16, R110 ;  /* 0x000000100c6e722b */ /* 0x040fe2000000006e */
[----:B------:R-:W-:Y:S01]  /*10b0*/  IMAD.WIDE R82, R7, 0x8, R128 ;  /* 0x0000000807527825 */ /* 0x000fe200078e0280 */
[----:B------:R-:W-:-:S03]  /*10c0*/  DFMA R12, R12, R32, R44 ;  /* 0x000000200c0c722b */ /* 0x000fc6000000002c */
[----:B0-----:R-:W-:Y:S01]  /*10d0*/  IMAD.WIDE R10, R7, 0x8, R10 ;  /* 0x00000008070a7825 */ /* 0x001fe200078e020a */
[----:B------:R-:W-:Y:S01]  /*10e0*/  IADD3 R35, PT, PT, R2, -0x2, RZ ;  /* 0xfffffffe02237810 */ /* 0x000fe20007ffe0ff */
[----:B------:R-:W3:Y:S02]  /*10f0*/  LDG.E.64.CONSTANT R82, desc[UR4][R82.64] ;  /* 0x0000000452527981 */ /* 0x000ee4000c1e9b00 */
[----:B-1----:R-:W-:Y:S02]  /*1100*/  IMAD.WIDE.U32 R78, R79, 0x8, R76 ;  /* 0x000000084f4e7825 */ /* 0x002fe400078e004c */
[----:B------:R-:W4:Y:S02]  /*1110*/  LDG.E.64.CONSTANT R10, desc[UR4][R10.64] ;  /* 0x000000040a0a7981 */ /* 0x000f24000c1e9b00 */
[--C-:B------:R-:W-:Y:S02]  /*1120*/  IMAD.WIDE R32, R3, 0x8, R38.reuse ;  /* 0x0000000803207825 */ /* 0x100fe400078e0226 */
[----:B------:R-:W5:Y:S02]  /*1130*/  LDG.E.64.CONSTANT R78, desc[UR4][R78.64] ;  /* 0x000000044e4e7981 */ /* 0x000f64000c1e9b00 */
[----:B------:R-:W-:-:S02]  /*1140*/  IMAD.WIDE R44, R6, 0x8, R38 ;  /* 0x00000008062c7825 */ /* 0x000fc400078e0226 */
[----:B------:R-:W5:Y:S02]  /*1150*/  LDG.E.64.CONSTANT R32, desc[UR4][R32.64] ;  /* 0x0000000420207981 */ /* 0x000f64000c1e9b00 */
[--C-:B------:R-:W-:Y:S02]  /*1160*/  IMAD.WIDE.U32 R70, R2, 0x8, R76.reuse ;  /* 0x0000000802467825 */ /* 0x100fe400078e004c */
[----:B------:R-:W2:Y:S02]  /*1170*/  LDG.E.64.CONSTANT R44, desc[UR4][R44.64] ;  /* 0x000000042c2c7981 */ /* 0x000ea4000c1e9b00 */
[----:B------:R-:W-:Y:S02]  /*1180*/  IMAD.WIDE.U32 R120, R35, 0x8, R76 ;  /* 0x0000000823787825 */ /* 0x000fe400078e004c */
[----:B------:R-:W2:Y:S02]  /*1190*/  LDG.E.64.CONSTANT R16, desc[UR4][R70.64+0x8] ;  /* 0x0000080446107981 */ /* 0x000ea4000c1e9b00 */
[----:B------:R-:W-:Y:S01]  /*11a0*/  IMAD.WIDE R122, R159, 0x8, R38 ;  /* 0x000000089f7a7825 */ /* 0x000fe200078e0226 */
[----:B------:R-:W-:Y:S01]  /*11b0*/  DADD R132, -R132, R60 ;  /* 0x0000000084847229 */ /* 0x000fe2000000013c */
[----:B------:R-:W2:Y:S01]  /*11c0*/  LDG.E.64.CONSTANT R120, desc[UR4][R120.64] ;  /* 0x0000000478787981 */ /* 0x000ea2000c1e9b00 */
[----:B------:R-:W-:-:S02]  /*11d0*/  DADD R98, -R58, R54 ;  /* 0x000000003a627229 */ /* 0x000fc40000000136 */
[----:B------:R-:W-:Y:S01]  /*11e0*/  DADD R60, R60, -R68 ;  /* 0x000000003c3c7229 */ /* 0x000fe20000000844 */
[----:B------:R-:W2:Y:S01]  /*11f0*/  LDG.E.64.CONSTANT R122, desc[UR4][R122.64] ;  /* 0x000000047a7a7981 */ /* 0x000ea2000c1e9b00 */
[----:B------:R-:W-:-:S03]  /*1200*/  DADD R142, -R142, R58 ;  /* 0x000000008e8e7229 */ /* 0x000fc6000000013a */
[----:B------:R-:W2:Y:S01]  /*1210*/  LDG.E.64.CONSTANT R76, desc[UR4][R70.64] ;  /* 0x00000004464c7981 */ /* 0x000ea2000c1e9b00 */
[----:B------:R-:W-:Y:S01]  /*1220*/  IMAD.WIDE R58, R161, 0x8, R38 ;  /* 0x00000008a13a7825 */ /* 0x000fe200078e0226 */
[----:B------:R-:W-:-:S03]  /*1230*/  DADD R134, -R134, R68 ;  /* 0x0000000086867229 */ /* 0x000fc60000000144 */
[----:B------:R-:W-:Y:S01]  /*1240*/  IMAD.WIDE R68, R3, 0x8, R26 ;  /* 0x0000000803447825 */ /* 0x000fe200078e021a */
[----:B------:R-:W-:Y:S01]  /*1250*/  DFMA R60, R98, 8, R60 ;  /* 0x40200000623c782b */ /* 0x000fe2000000003c */
[----:B------:R-:W2:Y:S01]  /*1260*/  LDG.E.64.CONSTANT R58, desc[UR4][R58.64] ;  /* 0x000000043a3a7981 */ /* 0x000ea2000c1e9b00 */
[----:B------:R-:W-:-:S03]  /*1270*/  DFMA R42, R156, R118, -R150 ;  /* 0x000000769c2a722b */ /* 0x000fc60000000896 */
[----:B------:R0:W2:Y:S01]  /*1280*/  LDG.E.64.CONSTANT R98, desc[UR4][R70.64+0x10] ;  /* 0x0000100446627981 */ /* 0x0000a2000c1e9b00 */
[----:B------:R-:W-:-:S03]  /*1290*/  DADD R118, R30, -R130 ;  /* 0x000000001e767229 */ /* 0x000fc60000000882 */
[----:B------:R-:W2:Y:S01]  /*12a0*/  LDG.E.64.CONSTANT R38, desc[UR4][R68.64] ;  /* 0x0000000444267981 */ /* 0x000ea2000c1e9b00 */
[----:B------:R-:W-:Y:S01]  /*12b0*/  DADD R74, -R74, R54 ;  /* 0x000000004a4a7229 */ /* 0x000fe20000000136 */
[--C-:B------:R-:W-:Y:S01]  /*12c0*/  IMAD.WIDE R54, R159, 0x8, R26.reuse ;  /* 0x000000089f367825 */ /* 0x100fe200078e021a */
[----:B------:R-:W-:Y:S02]  /*12d0*/  DMUL R30, R4, R60 ;  /* 0x0000003c041e7228 */ /* 0x000fe40000000000 */
[----:B------:R-:W-:Y:S02]  /*12e0*/  DFMA R132, R132, 8, R118 ;  /* 0x402000008484782b */ /* 0x000fe40000000076 */
[----:B------:R-:W2:Y:S01]  /*12f0*/  LDG.E.64.CONSTANT R60, desc[UR4][R54.64] ;  /* 0x00000004363c7981 */ /* 0x000ea2000c1e9b00 */
[----:B------:R-:W-:Y:S02]  /*1300*/  DADD R118, R14, -R154 ;  /* 0x000000000e767229 */ /* 0x000fe4000000089a */
[----:B------:R-:W-:Y:S01]  /*1310*/  DADD R14, -R62, R18 ;  /* 0x000000003e0e7229 */ /* 0x000fe20000000112 */
[----:B------:R-:W-:Y:S01]  /*1320*/  IMAD.WIDE R18, R6, 0x8, R26 ;  /* 0x0000000806127825 */ /* 0x000fe200078e021a */
[----:B------:R-:W-:-:S02]  /*1330*/  DFMA R42, R30, 8, R42 ;  /* 0x402000001e2a782b */ /* 0x000fc4000000002a */
[----:B------:R-:W-:Y:S02]  /*1340*/  DADD R30, -R86, R20 ;  /* 0x00000000561e7229 */ /* 0x000fe40000000114 */
[----:B------:R-:W2:Y:S01]  /*1350*/  LDG.E.64.CONSTANT R20, desc[UR4][R18.64] ;  /* 0x0000000412147981 */ /* 0x000ea2000c1e9b00 */
[----:B------:R-:W-:Y:S01]  /*1360*/  DFMA R142, R142, 8, R118 ;  /* 0x402000008e8e782b */ /* 0x000fe20000000076 */
[----:B0-----:R-:W-:Y:S01]  /*1370*/  IMAD.WIDE R70, R159, 0x8, R64 ;  /* 0x000000089f467825 */ /* 0x001fe200078e0240 */
[----:B------:R-:W-:-:S03]  /*1380*/  DFMA R110, R116, R14, R110 ;  /* 0x0000000e746e722b */ /* 0x000fc6000000006e */
[----:B------:R-:W-:-:S04]  /*1390*/  IMAD.WIDE R14, R161, 0x8, R64 ;  /* 0x00000008a10e7825 */ /* 0x000fc800078e0240 */
[--C-:B------:R-:W-:Y:S01]  /*13a0*/  IMAD.WIDE R118, R3, 0x8, R64.reuse ;  /* 0x0000000803767825 */ /* 0x100fe200078e0240 */
[----:B------:R-:W-:Y:S01]  /*13b0*/  DFMA R116, R116, R30, R12 ;  /* 0x0000001e7474722b */ /* 0x000fe2000000000c */
[----:B------:R-:W2:Y:S02]  /*13c0*/  LDG.E.64.CONSTANT R146, desc[UR4][R70.64+-0x8] ;  /* 0xfffff80446927981 */ /* 0x000ea4000c1e9b00 */
[----:B------:R-:W-:Y:S02]  /*13d0*/  IMAD.WIDE R64, R6, 0x8, R64 ;  /* 0x0000000806407825 */ /* 0x000fe400078e0240 */
[----:B------:R-:W2:Y:S02]  /*13e0*/  LDG.E.64.CONSTANT R12, desc[UR4][R118.64+-0x8] ;  /* 0xfffff804760c7981 */ /* 0x000ea4000c1e9b00 */
[----:B------:R-:W-:Y:S02]  /*13f0*/  IMAD.WIDE R26, R161, 0x8, R26 ;  /* 0x00000008a11a7825 */ /* 0x000fe400078e021a */
[----:B------:R-:W2:Y:S04]  /*1400*/  LDG.E.64.CONSTANT R152, desc[UR4][R64.64+-0x8] ;  /* 0xfffff80440987981 */ /* 0x000ea8000c1e9b00 */
[----:B------:R-:W2:Y:S04]  /*1410*/  LDG.E.64.CONSTANT R150, desc[UR4][R14.64+-0x8] ;  /* 0xfffff8040e967981 */ /* 0x000ea8000c1e9b00 */
[----:B------:R-:W2:Y:S01]  /*1420*/  LDG.E.64.CONSTANT R30, desc[UR4][R26.64] ;  /* 0x000000041a1e7981 */ /* 0x000ea2000c1e9b00 */
[----:B------:R-:W-:-:S02]  /*1430*/  DADD R136, R136, -R138 ;  /* 0x0000000088887229 */ /* 0x000fc4000000088a */
[----:B------:R-:W-:Y:S02]  /*1440*/  DADD R124, -R164, R124 ;  /* 0x00000000a47c7229 */ /* 0x000fe4000000017c */
[----:B------:R-:W-:-:S04]  /*1450*/  DADD R148, R148, -R144 ;  /* 0x0000000094947229 */ /* 0x000fc80000000890 */
[----:B------:R-:W-:Y:S02]  /*1460*/  DFMA R134, R134, 8, R136 ;  /* 0x402000008686782b */ /* 0x000fe40000000088 */
[----:B------:R-:W-:Y:S02]  /*1470*/  DFMA R162, R96, R124, R162 ;  /* 0x0000007c60a2722b */ /* 0x000fe400000000a2 */
[----:B------:R-:W-:Y:S02]  /*1480*/  DMUL R142, R48, R142 ;  /* 0x0000008e308e7228 */ /* 0x000fe40000000000 */
[----:B------:R-:W-:Y:S02]  /*1490*/  DFMA R74, R74, 8, R148 ;  /* 0x402000004a4a782b */ /* 0x000fe40000000094 */
[----:B------:R-:W-:Y:S01]  /*14a0*/  DADD R130, R130, -R138 ;  /* 0x0000000082827229 */ /* 0x000fe2000000088a */
[----:B------:R-:W2:Y:S03]  /*14b0*/  LDG.E.64.CONSTANT R148, desc[UR4][R70.64+0x8] ;  /* 0x0000080446947981 */ /* 0x000ea6000c1e9b00 */
[----:B------:R-:W-:-:S02]  /*14c0*/  DMUL R142, R142, 8 ;  /* 0x402000008e8e7828 */ /* 0x000fc40000000000 */
[----:B------:R-:W-:-:S06]  /*14d0*/  DMUL R138, R56, R74 ;  /* 0x0000004a388a7228 */ /* 0x000fcc0000000000 */
[----:B------:R-:W-:Y:S02]  /*14e0*/  DFMA R132, R52, R132, -R142 ;  /* 0x000000843484722b */ /* 0x000fe4000000088e */
[----:B------:R-:W-:Y:S01]  /*14f0*/  DADD R144, -R154, R144 ;  /* 0x000000009a907229 */ /* 0x000fe20000000190 */
[----:B------:R-:W2:Y:S05]  /*1500*/  LDG.E.64.CONSTANT R142, desc[UR4][R118.64+0x8] ;  /* 0x00000804768e7981 */ /* 0x000eaa000c1e9b00 */
[----:B------:R-:W-:Y:S02]  /*1510*/  DFMA R132, R138, 8, R132 ;  /* 0x402000008a84782b */ /* 0x000fe40000000084 */
[----:B------:R-:W-:Y:S01]  /*1520*/  DFMA R130, R144, 8, R130 ;  /* 0x402000009082782b */ /* 0x000fe20000000082 */
[----:B------:R-:W2:Y:S04]  /*1530*/  LDG.E.64.CONSTANT R138, desc[UR4][R64.64+0x8] ;  /* 0x00000804408a7981 */ /* 0x000ea8000c1e9b00 */
[----:B------:R-:W2:Y:S01]  /*1540*/  LDG.E.64.CONSTANT R144, desc[UR4][R14.64+0x8] ;  /* 0x000008040e907981 */ /* 0x000ea2000c1e9b00 */
[----:B------:R-:W-:-:S02]  /*1550*/  DFMA R132, -R28, R134, R132 ;  /* 0x000000861c84722b */ /* 0x000fc40000000184 */
[----:B---3--:R-:W-:Y:S02]  /*1560*/  DADD R136, -R62, R82 ;  /* 0x000000003e887229 */ /* 0x008fe40000000152 */
[----:B----4-:R-:W-:Y:S02]  /*1570*/  DADD R10, -R86, R10 ;  /* 0x00000000560a7229 */ /* 0x010fe4000000010a */
[----:B-----5:R-:W-:-:S04]  /*1580*/  DMUL R124, R32, R78 ;  /* 0x0000004e207c7228 */ /* 0x020fc80000000000 */
[----:B------:R-:W-:Y:S02]  /*1590*/  DFMA R110, R94, R136, R110 ;  /* 0x000000885e6e722b */ /* 0x000fe4000000006e */
[----:B--2---:R-:W-:Y:S02]  /*15a0*/  DMUL R82, R44, R16 ;  /* 0x000000102c527228 */ /* 0x004fe40000000000 */
[----:B------:R-:W-:Y:S02]  /*15b0*/  DFMA R94, R94, R10, R116 ;  /* 0x0000000a5e5e722b */ /* 0x000fe40000000074 */
[----:B------:R-:W-:-:S04]  /*15c0*/  DMUL R116, R122, R120 ;  /* 0x000000787a747228 */ /* 0x000fc80000000000 */
[----:B------:R-:W-:Y:S02]  /*15d0*/  DFMA R10, R122, R120, R82 ;  /* 0x000000787a0a722b */ /* 0x000fe40000000052 */
[CC--:B------:R-:W-:Y:S02]  /*15e0*/  DFMA R136, R8.reuse, R76.reuse, R124 ;  /* 0x0000004c0888722b */ /* 0x0c0fe4000000007c */
[----:B------:R-:W-:-:S06]  /*15f0*/  DFMA R74, R8, R76, R116 ;  /* 0x0000004c084a722b */ /* 0x000fcc0000000074 */
[----:B------:R-:W-:Y:S02]  /*1600*/  DFMA R10, R136, 3, R10 ;  /* 0x40080000880a782b */ /* 0x000fe4000000000a */
[----:B------:R-:W-:Y:S02]  /*1610*/  DMUL R116, R58, R98 ;  /* 0x000000623a747228 */ /* 0x000fe40000000000 */
[----:B------:R-:W-:Y:S02]  /*1620*/  DADD R136, -R62, R38 ;  /* 0x000000003e887229 */ /* 0x000fe40000000126 */
[----:B------:R-:W-:-:S04]  /*1630*/  DFMA R74, R74, -0.75, R124 ;  /* 0xbfe800004a4a782b */ /* 0x000fc8000000007c */
[----:B------:R-:W-:Y:S02]  /*1640*/  DADD R38, R124, R116 ;  /* 0x000000007c267229 */ /* 0x000fe40000000074 */
[----:B------:R-:W-:Y:S02]  /*1650*/  DMUL R124, R10, R136 ;  /* 0x000000880a7c7228 */ /* 0x000fe40000000000 */
[----:B------:R-:W-:Y:S02]  /*1660*/  DADD R60, -R62, R60 ;  /* 0x000000003e3c7229 */ /* 0x000fe4000000013c */
[CC--:B------:R-:W-:Y:S02]  /*1670*/  DFMA R136, R8.reuse, R76.reuse, R82 ;  /* 0x0000004c0888722b */ /* 0x0c0fe40000000052 */
[----:B------:R-:W-:Y:S02]  /*1680*/  DFMA R134, R8, R76, R116 ;  /* 0x0000004c0886722b */ /* 0x000fe40000000074 */
[----:B------:R-:W-:Y:S01]  /*1690*/  DMUL R110, R112, R110 ;  /* 0x0000006e706e7228 */ /* 0x000fe20000000000 */
[----:B------:R-:W2:Y:S01]  /*16a0*/  LDG.E.64.CONSTANT R8, desc[UR4][R118.64+-0x10] ;  /* 0xfffff00476087981 */ /* 0x000ea2000c1e9b00 */
[----:B------:R-:W-:-:S02]  /*16b0*/  DFMA R124, R74, R60, R124 ;  /* 0x0000003c4a7c722b */ /* 0x000fc4000000007c */
[----:B------:R-:W-:Y:S01]  /*16c0*/  DFMA R116, R136, 3, R38 ;  /* 0x400800008874782b */ /* 0x000fe20000000026 */
[----:B------:R-:W2:Y:S01]  /*16d0*/  LDG.E.64.CONSTANT R60, desc[UR4][R64.64+-0x10] ;  /* 0xfffff004403c7981 */ /* 0x000ea2000c1e9b00 */
[----:B------:R-:W-:-:S03]  /*16e0*/  DADD R20, -R62, R20 ;  /* 0x000000003e147229 */ /* 0x000fc60000000114 */
[----:B------:R-:W3:Y:S04]  /*16f0*/  LDG.E.64.CONSTANT R136, desc[UR4][R70.64+-0x10] ;  /* 0xfffff00446887981 */ /* 0x000ee8000c1e9b00 */
[----:B------:R-:W3:Y:S01]  /*1700*/  LDG.E.64.CONSTANT R38, desc[UR4][R14.64+-0x10] ;  /* 0xfffff0040e267981 */ /* 0x000ee2000c1e9b00 */
[----:B------:R-:W-:Y:S01]  /*1710*/  DFMA R124, R116, R20, R124 ;  /* 0x00000014747c722b */ /* 0x000fe2000000007c */
[----:B------:R-:W-:Y:S01]  /*1720*/  IMAD.WIDE R20, R3, 0x8, R40 ;  /* 0x0000000803147825 */ /* 0x000fe200078e0228 */
[----:B------:R-:W-:Y:S02]  /*1730*/  DFMA R50, R92, R50, R110 ;  /* 0x000000325c32722b */ /* 0x000fe4000000006e */
[----:B------:R-:W-:Y:S02]  /*1740*/  DFMA R110, R134, -0.75, R82 ;  /* 0xbfe80000866e782b */ /* 0x000fe40000000052 */
[----:B------:R-:W-:-:S02]  /*1750*/  DADD R82, -R12, R152 ;  /* 0x000000000c527229 */ /* 0x000fc40000000198 */
[----:B------:R-:W-:Y:S02]  /*1760*/  DADD R134, R146, -R150 ;  /* 0x0000000092867229 */ /* 0x000fe40000000896 */
[----:B------:R-:W-:Y:S01]  /*1770*/  DADD R154, -R62, R30 ;  /* 0x000000003e9a7229 */ /* 0x000fe2000000011e */
[----:B------:R-:W4:Y:S01]  /*1780*/  LDG.E.64.CONSTANT R62, desc[UR4][R20.64] ;  /* 0x00000004143e7981 */ /* 0x000f22000c1e9b00 */
[----:B------:R-:W-:-:S04]  /*1790*/  IMAD.WIDE R30, R159, 0x8, R40 ;  /* 0x000000089f1e7825 */ /* 0x000fc800078e0228 */
[----:B------:R-:W-:Y:S01]  /*17a0*/  DFMA R134, R82, 8, R134 ;  /* 0x402000005286782b */ /* 0x000fe20000000086 */
[----:B------:R-:W5:Y:S01]  /*17b0*/  LDG.E.64.CONSTANT R82, desc[UR4][R30.64] ;  /* 0x000000041e527981 */ /* 0x000f62000c1e9b00 */
[----:B------:R-:W-:-:S06]  /*17c0*/  DFMA R124, R110, R154, R124 ;  /* 0x0000009a6e7c722b */ /* 0x000fcc000000007c */
[----:B------:R-:W-:-:S08]  /*17d0*/  DMUL R134, R140, R134 ;  /* 0x000000868c867228 */ /* 0x000fd00000000000 */
[----:B------:R-:W-:Y:S02]  /*17e0*/  DMUL R134, R134, 8 ;  /* 0x4020000086867828 */ /* 0x000fe40000000000 */
[----:B------:R-:W-:Y:S02]  /*17f0*/  DFMA R42, -R114, R130, R42 ;  /* 0x00000082722a722b */ /* 0x000fe4000000012a */
[----:B------:R-:W-:Y:S02]  /*1800*/  DFMA R130, R76, R124, R50 ;  /* 0x0000007c4c82722b */ /* 0x000fe40000000032 */
[----:B------:R-:W-:Y:S02]  /*1810*/  DADD R50, -R142, R138 ;  /* 0x000000008e327229 */ /* 0x000fe4000000018a */
[----:B------:R-:W-:-:S08]  /*1820*/  DADD R124, R148, -R144 ;  /* 0x00000000947c7229 */ /* 0x000fd00000000890 */
[----:B------:R-:W-:-:S08]  /*1830*/  DFMA R124, R50, 8, R124 ;  /* 0x40200000327c782b */ /* 0x000fd0000000007c */
[----:B------:R-:W-:Y:S02]  /*1840*/  DMUL R4, R4, R124 ;  /* 0x0000007c04047228 */ /* 0x000fe40000000000 */
[----:B------:R-:W5:Y:S01]  /*1850*/  LDG.E.64.CONSTANT R124, desc[UR4][R118.64+0x10] ;  /* 0x00001004767c7981 */ /* 0x000f62000c1e9b00 */
[----:B--2---:R-:W-:Y:S02]  /*1860*/  DADD R140, -R8, R60 ;  /* 0x00000000088c7229 */ /* 0x004fe4000000013c */
[----:B---3--:R-:W-:-:S08]  /*1870*/  DADD R154, R136, -R38 ;  /* 0x00000000889a7229 */ /* 0x008fd00000000826 */
[----:B------:R-:W-:Y:S01]  /*1880*/  DFMA R154, R140, 8, R154 ;  /* 0x402000008c9a782b */ /* 0x000fe2000000009a */
[----:B------:R-:W2:Y:S01]  /*1890*/  LDG.E.64.CONSTANT R140, desc[UR4][R70.64+0x10] ;  /* 0x00001004468c7981 */ /* 0x000ea2000c1e9b00 */
[----:B----4-:R-:W-:-:S06]  /*18a0*/  DADD R62, -R164, R62 ;  /* 0x00000000a43e7229 */ /* 0x010fcc000000013e */
[----:B------:R-:W-:Y:S01]  /*18b0*/  DFMA R154, R156, R154, -R134 ;  /* 0x0000009a9c9a722b */ /* 0x000fe20000000886 */
[----:B------:R-:W3:Y:S01]  /*18c0*/  LDG.E.64.CONSTANT R134, desc[UR4][R14.64+0x10] ;  /* 0x000010040e867981 */ /* 0x000ee2000c1e9b00 */
[----:B-----5:R-:W-:Y:S02]  /*18d0*/  DADD R82, -R164, R82 ;  /* 0x00000000a4527229 */ /* 0x020fe40000000152 */
[----:B------:R-:W-:-:S08]  /*18e0*/  DMUL R156, R10, R62 ;  /* 0x0000003e0a9c7228 */ /* 0x000fd00000000000 */
[----:B------:R-:W-:Y:S02]  /*18f0*/  DFMA R156, R74, R82, R156 ;  /* 0x000000524a9c722b */ /* 0x000fe4000000009c */
[----:B------:R-:W-:-:S08]  /*1900*/  DMUL R82, R92, R112 ;  /* 0x000000705c527228 */ /* 0x000fd00000000000 */
[----:B------:R-:W-:-:S08]  /*1910*/  DMUL R82, R82, UR6 ;  /* 0x0000000652527c28 */ /* 0x000fd00008000000 */
[----:B------:R-:W-:Y:S01]  /*1920*/  DMUL R42, R82, R42 ;  /* 0x0000002a522a7228 */ /* 0x000fe20000000000 */
[----:B------:R-:W-:-:S05]  /*1930*/  IMAD.WIDE R62, R6, 0x8, R40 ;  /* 0x00000008063e7825 */ /* 0x000fca00078e0228 */
[----:B------:R-:W4:Y:S02]  /*1940*/  LDG.E.64.CONSTANT R50, desc[UR4][R62.64] ;  /* 0x000000043e327981 */ /* 0x000f24000c1e9b00 */
[----:B------:R-:W-:Y:S02]  /*1950*/  DFMA R42, R130, UR8, R42 ;  /* 0x00000008822a7c2b */ /* 0x000fe4000800002a */
[----:B------:R-:W5:Y:S01]  /*1960*/  LDG.E.64.CONSTANT R130, desc[UR4][R64.64+0x10] ;  /* 0x0000100440827981 */ /* 0x000f62000c1e9b00 */
[----:B------:R-:W-:Y:S01]  /*1970*/  DFMA R154, R4, 8, R154 ;  /* 0x40200000049a782b */ /* 0x000fe2000000009a */
[----:B------:R-:W0:Y:S01]  /*1980*/  LDC R5, c[0x0][0x3d8] ;  /* 0x0000f600ff057b82 */ /* 0x000e220000000800 */
[----:B------:R-:W-:Y:S02]  /*1990*/  DADD R12, -R12, R142 ;  /* 0x000000000c0c7229 */ /* 0x000fe4000000018e */
[----:B------:R-:W-:Y:S02]  /*19a0*/  DADD R148, -R146, R148 ;  /* 0x0000000092947229 */ /* 0x000fe40000000194 */
[----:B------:R-:W-:Y:S01]  /*19b0*/  DADD R8, R8, -R124 ;  /* 0x0000000008087229 */ /* 0x000fe2000000087c */
[----:B------:R-:W-:Y:S01]  /*19c0*/  IMAD.WIDE R40, R161, 0x8, R40 ;  /* 0x00000008a1287825 */ /* 0x000fe200078e0228 */
[----:B------:R-:W-:Y:S01]  /*19d0*/  DADD R152, -R152, R138 ;  /* 0x0000000098987229 */ /* 0x000fe2000000018a */
[----:B------:R-:W4:Y:S04]  /*19e0*/  LDG.E.64.CONSTANT R146, desc[UR4][R24.64+0x8] ;  /* 0x0000080418927981 */ /* 0x000f28000c1e9b00 */
[----:B------:R-:W4:Y:S01]  /*19f0*/  LDG.E.64.CONSTANT R138, desc[UR4][R24.64+-0x8] ;  /* 0xfffff804188a7981 */ /* 0x000f22000c1e9b00 */
[----:B------:R-:W-:Y:S01]  /*1a00*/  DFMA R12, R12, 8, R8 ;  /* 0x402000000c0c782b */ /* 0x000fe20000000008 */
[----:B0-----:R-:W-:-:S05]  /*1a10*/  IMAD.WIDE R8, R5, 0x8, R128 ;  /* 0x0000000805087825 */ /* 0x001fca00078e0280 */
[----:B------:R-:W4:Y:S01]  /*1a20*/  LDG.E.64.CONSTANT R142, desc[UR4][R8.64+-0x8] ;  /* 0xfffff804088e7981 */ /* 0x000f22000c1e9b00 */
[----:B------:R-:W-:Y:S02]  /*1a30*/  DADD R150, -R150, R144 ;  /* 0x0000000096967229 */ /* 0x000fe40000000190 */
[----:B------:R-:W-:Y:S01]  /*1a40*/  DMUL R12, R32, R12 ;  /* 0x0000000c200c7228 */ /* 0x000fe20000000000 */
[----:B------:R-:W4:Y:S07]  /*1a50*/  LDG.E.64.CONSTANT R144, desc[UR4][R72.64+0x8] ;  /* 0x0000080448907981 */ /* 0x000f2e000c1e9b00 */
[----:B------:R-:W-:-:S02]  /*1a60*/  DMUL R12, R12, 8 ;  /* 0x402000000c0c7828 */ /* 0x000fc40000000000 */
[----:B--2---:R-:W-:Y:S02]  /*1a70*/  DADD R136, R136, -R140 ;  /* 0x0000000088887229 */ /* 0x004fe4000000088c */
[----:B---3--:R-:W-:-:S06]  /*1a80*/  DADD R140, R140, -R134 ;  /* 0x000000008c8c7229 */ /* 0x008fcc0000000886 */
[----:B------:R-:W-:Y:S02]  /*1a90*/  DFMA R148, R148, 8, R136 ;  /* 0x402000009494782b */ /* 0x000fe40000000088 */
[----:B------:R-:W-:Y:S01]  /*1aa0*/  DADD R38, R38, -R134 ;  /* 0x0000000026267229 */ /* 0x000fe20000000886 */
[----:B------:R-:W2:Y:S04]  /*1ab0*/  LDG.E.64.CONSTANT R136, desc[UR4][R72.64+-0x10] ;  /* 0xfffff00448887981 */ /* 0x000ea8000c1e9b00 */
[----:B------:R-:W3:Y:S01]  /*1ac0*/  LDG.E.64.CONSTANT R134, desc[UR4][R24.64+-0x10] ;  /* 0xfffff00418867981 */ /* 0x000ee2000c1e9b00 */
[----:B-----5:R-:W-:-:S03]  /*1ad0*/  DADD R124, -R124, R130 ;  /* 0x000000007c7c7229 */ /* 0x020fc60000000182 */
[----:B------:R-:W5:Y:S01]  /*1ae0*/  LDG.E.64.CONSTANT R24, desc[UR4][R24.64+0x10] ;  /* 0x0000100418187981 */ /* 0x000f62000c1e9b00 */
[----:B----4-:R-:W-:-:S04]  /*1af0*/  DADD R50, -R164, R50 ;  /* 0x00000000a4327229 */ /* 0x010fc80000000132 */
[----:B------:R-:W-:-:S04]  /*1b00*/  DFMA R124, R124, 8, R140 ;  /* 0x402000007c7c782b */ /* 0x000fc8000000008c */
[----:B------:R-:W-:Y:S01]  /*1b10*/  DFMA R50, R116, R50, R156 ;  /* 0x000000327432722b */ /* 0x000fe2000000009c */
[----:B------:R-:W4:Y:S04]  /*1b20*/  LDG.E.64.CONSTANT R140, desc[UR4][R72.64+-0x8] ;  /* 0xfffff804488c7981 */ /* 0x000f28000c1e9b00 */
[----:B------:R-:W2:Y:S01]  /*1b30*/  LDG.E.64.CONSTANT R156, desc[UR4][R40.64] ;  /* 0x00000004289c7981 */ /* 0x000ea2000c1e9b00 */
[----:B------:R-:W-:-:S03]  /*1b40*/  DFMA R154, -R114, R124, R154 ;  /* 0x0000007c729a722b */ /* 0x000fc6000000019a */
[----:B------:R-:W3:Y:S04]  /*1b50*/  LDG.E.64.CONSTANT R124, desc[UR4][R128.64+-0x10] ;  /* 0xfffff004807c7981 */ /* 0x000ee8000c1e9b00 */
[----:B------:R-:W5:Y:S01]  /*1b60*/  LDG.E.64.CONSTANT R114, desc[UR4][R8.64+-0x10] ;  /* 0xfffff00408727981 */ /* 0x000f62000c1e9b00 */
[----:B------:R-:W-:-:S03]  /*1b70*/  DADD R130, R60, -R130 ;  /* 0x000000003c827229 */ /* 0x000fc60000000882 */
[----:B------:R-:W4:Y:S04]  /*1b80*/  LDG.E.64.CONSTANT R60, desc[UR4][R128.64+-0x8] ;  /* 0xfffff804803c7981 */ /* 0x000f28000c1e9b00 */
[----:B------:R-:W4:Y:S01]  /*1b90*/  LDG.E.64.CONSTANT R72, desc[UR4][R72.64+0x10] ;  /* 0x0000100448487981 */ /* 0x000f22000c1e9b00 */
[----:B------:R-:W-:Y:S02]  /*1ba0*/  DFMA R12, R122, R148, -R12 ;  /* 0x000000947a0c722b */ /* 0x000fe4000000080c */
[----:B------:R-:W-:Y:S01]  /*1bb0*/  DFMA R152, R152, 8, R130 ;  /* 0x402000009898782b */ /* 0x000fe20000000082 */
[----:B------:R-:W4:Y:S04]  /*1bc0*/  LDG.E.64.CONSTANT R148, desc[UR4][R8.64+0x8] ;  /* 0x0000080408947981 */ /* 0x000f28000c1e9b00 */
[----:B------:R-:W4:Y:S04]  /*1bd0*/  LDG.E.64.CONSTANT R130, desc[UR4][R128.64+0x8] ;  /* 0x0000080480827981 */ /* 0x000f28000c1e9b00 */
[----:B------:R-:W4:Y:S04]  /*1be0*/  LDG.E.64.CONSTANT R8, desc[UR4][R8.64+0x10] ;  /* 0x0000100408087981 */ /* 0x000f28000c1e9b00 */
[----:B------:R-:W4:Y:S01]  /*1bf0*/  LDG.E.64.CONSTANT R128, desc[UR4][R128.64+0x10] ;  /* 0x0000100480807981 */ /* 0x000f22000c1e9b00 */
[----:B------:R-:W-:Y:S01]  /*1c00*/  DFMA R150, R150, 8, R38 ;  /* 0x402000009696782b */ /* 0x000fe20000000026 */
[----:B------:R-:W0:Y:S01]  /*1c10*/  LDC.64 R38, c[0x0][0x380] ;  /* 0x0000e000ff267b82 */ /* 0x000e220000000a00 */
[----:B------:R-:W-:-:S08]  /*1c20*/  DMUL R152, R44, R152 ;  /* 0x000000982c987228 */ /* 0x000fd00000000000 */
[----:B------:R-:W-:Y:S02]  /*1c30*/  DFMA R152, R152, 8, R12 ;  /* 0x402000009898782b */ /* 0x000fe4000000000c */
[----:B------:R-:W-:-:S08]  /*1c40*/  DMUL R12, R92, R76 ;  /* 0x0000004c5c0c7228 */ /* 0x000fd00000000000 */
[----:B------:R-:W-:Y:S01]  /*1c50*/  DMUL R12, R12, UR6 ;  /* 0x000000060c0c7c28 */ /* 0x000fe20008000000 */
[----:B0-----:R-:W-:-:S07]  /*1c60*/  IMAD.WIDE R38, R0, 0x8, R38 ;  /* 0x0000000800267825 */ /* 0x001fce00078e0226 */
[----:B------:R-:W-:Y:S01]  /*1c70*/  DFMA R154, R12, R154, R42 ;  /* 0x0000009a0c9a722b */ /* 0x000fe2000000002a */
[----:B------:R-:W4:Y:S01]  /*1c80*/  LDG.E.64 R42, desc[UR4][R38.64] ;  /* 0x00000004262a7981 */ /* 0x000f22000c1e1b00 */
[----:B------:R-:W-:-:S06]  /*1c90*/  DFMA R150, -R58, R150, R152 ;  /* 0x000000963a96722b */ /* 0x000fcc0000000198 */
[----:B------:R-:W-:Y:S01]  /*1ca0*/  DFMA R154, R82, R132, R154 ;  /* 0x00000084529a722b */ /* 0x000fe2000000009a */
[CC--:B------:R-:W-:Y:S01]  /*1cb0*/  IADD3 R2, PT, PT, R104.reuse, -R5.reuse, RZ ;  /* 0x8000000568027210 */ /* 0x0c0fe20007ffe0ff */
[----:B------:R-:W-:Y:S01]  /*1cc0*/  DMUL R22, R112, R22 ;  /* 0x0000001670167228 */ /* 0x000fe20000000000 */
[----:B------:R-:W-:Y:S02]  /*1cd0*/  IMAD R4, R5, 0x3, R104 ;  /* 0x0000000305047824 */ /* 0x000fe400078e0268 */
[-CC-:B------:R-:W-:Y:S02]  /*1ce0*/  IMAD R7, R104, R5.reuse, R158.reuse ;  /* 0x0000000568077224 */ /* 0x180fe400078e029e */
[-CC-:B------:R-:W-:Y:S02]  /*1cf0*/  IMAD R2, R2, R5.reuse, R158.reuse ;  /* 0x0000000502027224 */ /* 0x180fe400078e029e */
[-CC-:B------:R-:W-:Y:S01]  /*1d00*/  IMAD R4, R4, R5.reuse, R158.reuse ;  /* 0x0000000504047224 */ /* 0x180fe200078e029e */
[----:B------:R-:W-:Y:S01]  /*1d10*/  DFMA R22, R92, R162, R22 ;  /* 0x000000a25c16722b */ /* 0x000fe20000000016 */
[----:B------:R-:W-:-:S02]  /*1d20*/  IMAD R158, R34, R5, R158 ;  /* 0x00000005229e7224 */ /* 0x000fc400078e029e */
[----:B------:R-:W-:Y:S01]  /*1d30*/  IMAD.WIDE R162, R5, 0x8, R118 ;  /* 0x0000000805a27825 */ /* 0x000fe200078e0276 */
[----:B------:R-:W-:Y:S01]  /*1d40*/  UMOV UR6, 0xd6ac6977 ;  /* 0xd6ac697700067882 */ /* 0x000fe20000000000 */
[----:B------:R-:W-:Y:S01]  /*1d50*/  UMOV UR7, 0x3fb2b324 ;  /* 0x3fb2b32400077882 */ /* 0x000fe20000000000 */
[----:B------:R-:W4:Y:S01]  /*1d60*/  LDG.E.64.CONSTANT R118, desc[UR4][R118.64] ;  /* 0x0000000476767981 */ /* 0x000f22000c1e9b00 */
[----:B--2---:R-:W-:Y:S02]  /*1d70*/  DADD R156, -R164, R156 ;  /* 0x00000000a49c7229 */ /* 0x004fe4000000019c */
[----:B---3--:R-:W-:Y:S02]  /*1d80*/  DADD R152, -R136, R124 ;  /* 0x0000000088987229 */ /* 0x008fe4000000017c */
[----:B-----5:R-:W-:-:S04]  /*1d90*/  DADD R132, R134, -R114 ;  /* 0x0000000086847229 */ /* 0x020fc80000000872 */
[----:B------:R-:W-:Y:S02]  /*1da0*/  DFMA R50, R110, R156, R50 ;  /* 0x0000009c6e32722b */ /* 0x000fe40000000032 */
[----:B----4-:R-:W-:Y:S02]  /*1db0*/  DADD R156, -R140, R60 ;  /* 0x000000008c9c7229 */ /* 0x010fe4000000013c */
[----:B------:R-:W-:Y:S02]  /*1dc0*/  DFMA R132, R152, 8, R132 ;  /* 0x402000009884782b */ /* 0x000fe40000000084 */
[----:B------:R-:W-:Y:S02]  /*1dd0*/  DADD R152, R138, -R142 ;  /* 0x000000008a987229 */ /* 0x000fe4000000088e */
[----:B------:R-:W-:-:S06]  /*1de0*/  DADD R140, -R140, R144 ;  /* 0x000000008c8c7229 */ /* 0x000fcc0000000190 */
[----:B------:R-:W-:Y:S02]  /*1df0*/  DFMA R152, R156, 8, R152 ;  /* 0x402000009c98782b */ /* 0x000fe40000000098 */
[----:B------:R-:W-:Y:S02]  /*1e00*/  DADD R156, R136, -R72 ;  /* 0x00000000889c7229 */ /* 0x000fe40000000848 */
[----:B------:R-:W-:Y:S02]  /*1e10*/  DADD R136, R134, -R24 ;  /* 0x0000000086887229 */ /* 0x000fe40000000818 */
[----:B------:R-:W-:-:S04]  /*1e20*/  DADD R138, -R138, R146 ;  /* 0x000000008a8a7229 */ /* 0x000fc80000000192 */
[----:B------:R-:W-:Y:S02]  /*1e30*/  DFMA R134, R140, 8, R156 ;  /* 0x402000008c86782b */ /* 0x000fe4000000009c */
[----:B------:R-:W-:Y:S02]  /*1e40*/  DADD R144, -R144, R130 ;  /* 0x0000000090907229 */ /* 0x000fe40000000182 */
[----:B------:R-:W-:Y:S02]  /*1e50*/  DFMA R136, R138, 8, R136 ;  /* 0x402000008a88782b */ /* 0x000fe40000000088 */
[----:B------:R-:W-:Y:S02]  /*1e60*/  DMUL R152, R100, R152 ;  /* 0x0000009864987228 */ /* 0x000fe40000000000 */
[----:B------:R-:W-:Y:S02]  /*1e70*/  DADD R146, R146, -R148 ;  /* 0x0000000092927229 */ /* 0x000fe40000000894 */
[----:B------:R-:W-:Y:S01]  /*1e80*/  DMUL R138, R66, R134 ;  /* 0x00000086428a7228 */ /* 0x000fe20000000000 */
[----:B------:R-:W0:Y:S03]  /*1e90*/  LDC.64 R134, c[0x0][0x3a8] ;  /* 0x0000ea00ff867b82 */ /* 0x000e260000000a00 */
[----:B------:R-:W-:-:S02]  /*1ea0*/  DMUL R152, R152, 8 ;  /* 0x4020000098987828 */ /* 0x000fc40000000000 */
[----:B------:R-:W-:Y:S02]  /*1eb0*/  DFMA R144, R144, 8, R146 ;  /* 0x402000009090782b */ /* 0x000fe40000000092 */
[----:B------:R-:W-:Y:S02]  /*1ec0*/  DMUL R140, R138, 8 ;  /* 0x402000008a8c7828 */ /* 0x000fe40000000000 */
[----:B------:R-:W-:Y:S02]  /*1ed0*/  DADD R60, -R60, R130 ;  /* 0x000000003c3c7229 */ /* 0x000fe40000000182 */
[----:B------:R-:W-:Y:S02]  /*1ee0*/  DADD R138, R24, -R8 ;  /* 0x00000000188a7229 */ /* 0x000fe40000000808 */
[----:B------:R-:W-:Y:S02]  /*1ef0*/  DFMA R132, R84, R132, -R152 ;  /* 0x000000845484722b */ /* 0x000fe40000000898 */
[----:B------:R-:W-:-:S02]  /*1f00*/  DMUL R144, R80, R144 ;  /* 0x0000009050907228 */ /* 0x000fc40000000000 */
[----:B------:R-:W-:Y:S02]  /*1f10*/  DADD R130, -R72, R128 ;  /* 0x0000000048827229 */ /* 0x000fe40000000180 */
[----:B------:R-:W-:Y:S02]  /*1f20*/  DADD R142, -R142, R148 ;  /* 0x000000008e8e7229 */ /* 0x000fe40000000194 */
[----:B------:R-:W-:Y:S02]  /*1f30*/  DADD R146, R114, -R8 ;  /* 0x0000000072927229 */ /* 0x000fe40000000808 */
[----:B------:R-:W-:Y:S02]  /*1f40*/  DADD R104, R124, -R128 ;  /* 0x000000007c687229 */ /* 0x000fe40000000880 */
[----:B------:R-:W-:Y:S02]  /*1f50*/  DFMA R8, R126, R136, -R140 ;  /* 0x000000887e08722b */ /* 0x000fe4000000088c */
[----:B------:R-:W-:Y:S01]  /*1f60*/  DFMA R72, R144, 8, R132 ;  /* 0x402000009048782b */ /* 0x000fe20000000084 */
[C---:B------:R-:W-:Y:S01]  /*1f70*/  IMAD.WIDE R136, R5.reuse, 0x8, R64 ;  /* 0x0000000805887825 */ /* 0x040fe200078e0240 */
[----:B------:R-:W-:Y:S01]  /*1f80*/  DFMA R124, R130, 8, R138 ;  /* 0x40200000827c782b */ /* 0x000fe2000000008a */
[----:B------:R-:W2:Y:S02]  /*1f90*/  LDG.E.64.CONSTANT R144, desc[UR4][R162.64] ;  /* 0x00000004a2907981 */ /* 0x000ea4000c1e9b00 */
[C---:B------:R-:W-:Y:S01]  /*1fa0*/  IMAD.WIDE R130, R5.reuse, 0x8, R70 ;  /* 0x0000000805827825 */ /* 0x040fe200078e0246 */
[----:B------:R-:W-:Y:S01]  /*1fb0*/  DFMA R24, R142, 8, R146 ;  /* 0x402000008e18782b */ /* 0x000fe20000000092 */
[----:B------:R-:W3:Y:S02]  /*1fc0*/  LDG.E.64.CONSTANT R70, desc[UR4][R70.64] ;  /* 0x0000000446467981 */ /* 0x000ee4000c1e9b00 */
[----:B------:R-:W-:-:S02]  /*1fd0*/  IMAD.WIDE R132, R5, 0x8, R14 ;  /* 0x0000000805847825 */ /* 0x000fc400078e020e */
[----:B------:R1:W4:Y:S02]  /*1fe0*/  LDG.E.64.CONSTANT R140, desc[UR4][R130.64] ;  /* 0x00000004828c7981 */ /* 0x000324000c1e9b00 */
[--C-:B0-----:R-:W-:Y:S02]  /*1ff0*/  IMAD.WIDE R34, R2, 0x8, R134.reuse ;  /* 0x0000000802227825 */ /* 0x101fe400078e0286 */
[----:B------:R0:W4:Y:S02]  /*2000*/  LDG.E.64.CONSTANT R142, desc[UR4][R132.64] ;  /* 0x00000004848e7981 */ /* 0x000124000c1e9b00 */
[--C-:B------:R-:W-:Y:S02]  /*2010*/  IMAD.WIDE R156, R7, 0x8, R134.reuse ;  /* 0x00000008079c7825 */ /* 0x100fe400078e0286 */
[----:B------:R5:W2:Y:S02]  /*2020*/  LDG.E.64.CONSTANT R146, desc[UR4][R136.64] ;  /* 0x0000000488927981 */ /* 0x000aa4000c1e9b00 */
[--C-:B------:R-:W-:Y:S01]  /*2030*/  IMAD.WIDE R128, R4, 0x8, R134.reuse ;  /* 0x0000000804807825 */ /* 0x100fe200078e0286 */
[----:B------:R-:W-:Y:S01]  /*2040*/  DFMA R114, R12, R150, R154 ;  /* 0x000000960c72722b */ /* 0x000fe2000000009a */
[----:B------:R-:W3:Y:S02]  /*2050*/  LDG.E.64.CONSTANT R64, desc[UR4][R64.64] ;  /* 0x0000000440407981 */ /* 0x000ee4000c1e9b00 */
[----:B------:R-:W-:Y:S01]  /*2060*/  IMAD.WIDE R134, R158, 0x8, R134 ;  /* 0x000000089e867825 */ /* 0x000fe200078e0286 */
[----:B------:R-:W-:Y:S01]  /*2070*/  DFMA R60, R60, 8, R104 ;  /* 0x402000003c3c782b */ /* 0x000fe20000000068 */
[----:B------:R-:W3:Y:S02]  /*2080*/  LDG.E.64.CONSTANT R14, desc[UR4][R14.64] ;  /* 0x000000040e0e7981 */ /* 0x000ee4000c1e9b00 */
[----:B------:R-:W-:-:S02]  /*2090*/  IMAD.WIDE R138, R5, 0x8, R34 ;  /* 0x00000008058a7825 */ /* 0x000fc400078e0222 */
[----:B------:R-:W3:Y:S02]  /*20a0*/  LDG.E.64.CONSTANT R34, desc[UR4][R34.64] ;  /* 0x0000000422227981 */ /* 0x000ee4000c1e9b00 */
[C---:B------:R-:W-:Y:S02]  /*20b0*/  IMAD.WIDE R148, R5.reuse, 0x8, R156 ;  /* 0x0000000805947825 */ /* 0x040fe400078e029c */
[----:B------:R-:W3:Y:S02]  /*20c0*/  LDG.E.64.CONSTANT R138, desc[UR4][R138.64] ;  /* 0x000000048a8a7981 */ /* 0x000ee4000c1e9b00 */
[C---:B------:R-:W-:Y:S02]  /*20d0*/  IMAD.WIDE R150, R5.reuse, 0x8, R128 ;  /* 0x0000000805967825 */ /* 0x040fe400078e0280 */
[----:B------:R-:W3:Y:S02]  /*20e0*/  LDG.E.64.CONSTANT R148, desc[UR4][R148.64] ;  /* 0x0000000494947981 */ /* 0x000ee4000c1e9b00 */
[----:B------:R-:W-:-:S02]  /*20f0*/  IMAD.WIDE R152, R5, 0x8, R134 ;  /* 0x0000000805987825 */ /* 0x000fc400078e0286 */
[----:B------:R-:W3:Y:S04]  /*2100*/  LDG.E.64.CONSTANT R150, desc[UR4][R150.64] ;  /* 0x0000000496967981 */ /* 0x000ee8000c1e9b00 */
[----:B------:R-:W3:Y:S01]  /*2110*/  LDG.E.64.CONSTANT R152, desc[UR4][R152.64] ;  /* 0x0000000498987981 */ /* 0x000ee2000c1e9b00 */
[----:B------:R-:W-:-:S03]  /*2120*/  IMAD.WIDE R104, R159, 0x8, R106 ;  /* 0x000000089f687825 */ /* 0x000fc600078e026a */
[----:B------:R-:W3:Y:S01]  /*2130*/  LDG.E.64.CONSTANT R156, desc[UR4][R156.64] ;  /* 0x000000049c9c7981 */ /* 0x000ee2000c1e9b00 */
[----:B------:R-:W-:-:S03]  /*2140*/  IMAD.WIDE R154, R5, 0x8, R162 ;  /* 0x00000008059a7825 */ /* 0x000fc600078e02a2 */
[----:B------:R-:W3:Y:S04]  /*2150*/  LDG.E.64.CONSTANT R104, desc[UR4][R104.64] ;  /* 0x0000000468687981 */ /* 0x000ee8000c1e9b00 */
[----:B------:R-:W3:Y:S04]  /*2160*/  LDG.E.64.CONSTANT R154, desc[UR4][R154.64] ;  /* 0x000000049a9a7981 */ /* 0x000ee8000c1e9b00 */
[----:B------:R-:W3:Y:S04]  /*2170*/  LDG.E.64.CONSTANT R128, desc[UR4][R128.64] ;  /* 0x0000000480807981 */ /* 0x000ee8000c1e9b00 */
[----:B------:R-:W3:Y:S01]  /*2180*/  LDG.E.64.CONSTANT R134, desc[UR4][R134.64] ;  /* 0x0000000486867981 */ /* 0x000ee2000c1e9b00 */
[----:B-1----:R-:W-:-:S04]  /*2190*/  IMAD.WIDE R130, R5, 0x8, R130 ;  /* 0x0000000805827825 */ /* 0x002fc800078e0282 */
[C---:B0-----:R-:W-:Y:S02]  /*21a0*/  IMAD.WIDE R132, R5.reuse, 0x8, R132 ;  /* 0x0000000805847825 */ /* 0x041fe400078e0284 */
[----:B------:R-:W3:Y:S02]  /*21b0*/  LDG.E.64.CONSTANT R130, desc[UR4][R130.64] ;  /* 0x0000000482827981 */ /* 0x000ee4000c1e9b00 */
[----:B-----5:R-:W-:Y:S02]  /*21c0*/  IMAD.WIDE R136, R5, 0x8, R136 ;  /* 0x0000000805887825 */ /* 0x020fe400078e0288 */
[----:B------:R-:W5:Y:S01]  /*21d0*/  LDG.E.64.CONSTANT R132, desc[UR4][R132.64] ;  /* 0x0000000484847981 */ /* 0x000f62000c1e9b00 */
[----:B------:R-:W-:-:S03]  /*21e0*/  DFMA R72, -R46, R124, R72 ;  /* 0x0000007c2e48722b */ /* 0x000fc60000000148 */
[----:B------:R-:W5:Y:S01]  /*21f0*/  LDG.E.64.CONSTANT R136, desc[UR4][R136.64] ;  /* 0x0000000488887981 */ /* 0x000f62000c1e9b00 */
[----:B------:R-:W-:-:S04]  /*2200*/  IMAD.WIDE R124, R3, 0x8, R106 ;  /* 0x00000008037c7825 */ /* 0x000fc800078e026a */
[----:B------:R-:W-:Y:S02]  /*2210*/  IMAD.WIDE R162, R6, 0x8, R106 ;  /* 0x0000000806a27825 */ /* 0x000fe400078e026a */
[----:B------:R-:W5:Y:S04]  /*2220*/  LDG.E.64.CONSTANT R124, desc[UR4][R124.64] ;  /* 0x000000047c7c7981 */ /* 0x000f68000c1e9b00 */
[----:B------:R-:W5:Y:S01]  /*2230*/  LDG.E.64.CONSTANT R162, desc[UR4][R162.64] ;  /* 0x00000004a2a27981 */ /* 0x000f62000c1e9b00 */
[----:B------:R-:W-:Y:S01]  /*2240*/  DFMA R114, R114, UR6, R42 ;  /* 0x0000000672727c2b */ /* 0x000fe2000800002a */
[----:B------:R-:W0:Y:S06]  /*2250*/  LDC.64 R42, c[0x0][0x388] ;  /* 0x0000e200ff2a7b82 */ /* 0x000e2c0000000a00 */
[----:B------:R2:W-:Y:S01]  /*2260*/  STG.E.64 desc[UR4][R38.64], R114 ;  /* 0x0000007226007986 */ /* 0x0005e2000c101b04 */
[----:B0-----:R-:W-:-:S05]  /*2270*/  IMAD.WIDE R42, R0, 0x8, R42 ;  /* 0x00000008002a7825 */ /* 0x001fca00078e022a */
[----:B------:R-:W5:Y:S01]  /*2280*/  LDG.E.64 R164, desc[UR4][R42.64] ;  /* 0x000000042aa47981 */ /* 0x000f62000c1e1b00 */
[----:B------:R-:W-:-:S08]  /*2290*/  DMUL R60, R36, R60 ;  /* 0x0000003c243c7228 */ /* 0x000fd00000000000 */
[----:B------:R-:W-:-:S08]  /*22a0*/  DFMA R8, R60, 8, R8 ;  /* 0x402000003c08782b */ /* 0x000fd00000000008 */
[----:B------:R-:W-:Y:S02]  /*22b0*/  DFMA R24, -R90, R24, R8 ;  /* 0x000000185a18722b */ /* 0x000fe40000000108 */
[----:B------:R-:W-:Y:S02]  /*22c0*/  DFMA R22, R76, R50, R22 ;  /* 0x000000324c16722b */ /* 0x000fe40000000016 */
[----:B------:R-:W-:-:S08]  /*22d0*/  DMUL R72, R82, R72 ;  /* 0x0000004852487228 */ /* 0x000fd00000000000 */
[----:B------:R-:W-:-:S08]  /*22e0*/  DFMA R22, R22, UR10, R72 ;  /* 0x0000000a16167c2b */ /* 0x000fd00008000048 */
[----:B------:R-:W-:Y:S01]  /*22f0*/  DFMA R22, R82, R24, R22 ;  /* 0x000000185216722b */ /* 0x000fe20000000016 */
[----:B------:R-:W5:Y:S01]  /*2300*/  LDG.E.64.CONSTANT R82, desc[UR4][R54.64+-0x10] ;  /* 0xfffff00436527981 */ /* 0x000f62000c1e9b00 */
[----:B------:R-:W-:-:S04]  /*2310*/  IMAD.WIDE R20, R5, 0x8, R20 ;  /* 0x0000000805147825 */ /* 0x000fc800078e0214 */
[----:B------:R-:W-:-:S04]  /*2320*/  IMAD.WIDE R62, R5, 0x8, R62 ;  /* 0x00000008053e7825 */ /* 0x000fc800078e023e */
[----:B------:R-:W-:-:S04]  /*2330*/  IMAD.WIDE R30, R5, 0x8, R30 ;  /* 0x00000008051e7825 */ /* 0x000fc800078e021e */
[----:B------:R-:W-:Y:S01]  /*2340*/  IMAD.WIDE R40, R5, 0x8, R40 ;  /* 0x0000000805287825 */ /* 0x000fe200078e0228 */
[----:B------:R-:W-:Y:S01]  /*2350*/  UMOV UR8, 0x1c71c71c ;  /* 0x1c71c71c00087882 */ /* 0x000fe20000000000 */
[----:B------:R-:W-:Y:S01]  /*2360*/  UMOV UR9, 0x3f7c71c7 ;  /* 0x3f7c71c700097882 */ /* 0x000fe20000000000 */
[----:B----4-:R-:W-:Y:S02]  /*2370*/  DADD R8, R140, -R142 ;  /* 0x000000008c087229 */ /* 0x010fe4000000088e */
[----:B--2---:R-:W-:-:S08]  /*2380*/  DADD R38, -R144, R146 ;  /* 0x0000000090267229 */ /* 0x004fd00000000192 */
[----:B------:R-:W-:Y:S02]  /*2390*/  DFMA R8, R38, 8, R8 ;  /* 0x402000002608782b */ /* 0x000fe40000000008 */
[C---:B---3--:R-:W-:Y:S02]  /*23a0*/  DADD R140, -R138.reuse, R140 ;  /* 0x000000008a8c7229 */ /* 0x048fe4000000018c */
[----:B------:R-:W-:Y:S02]  /*23b0*/  DADD R138, R138, -R150 ;  /* 0x000000008a8a7229 */ /* 0x000fe40000000896 */
[----:B------:R-:W-:-:S08]  /*23c0*/  DADD R38, -R148, R152 ;  /* 0x0000000094267229 */ /* 0x000fd00000000198 */
[----:B------:R-:W-:Y:S02]  /*23d0*/  DFMA R138, R38, 8, R138 ;  /* 0x40200000268a782b */ /* 0x000fe4000000008a */
[----:B------:R-:W-:-:S06]  /*23e0*/  DMUL R72, R120, R104 ;  /* 0x0000006878487228 */ /* 0x000fcc0000000000 */
[----:B------:R-:W-:Y:S02]  /*23f0*/  DMUL R138, R66, R138 ;  /* 0x0000008a428a7228 */ /* 0x000fe40000000000 */
[----:B------:R-:W-:Y:S01]  /*2400*/  DADD R38, R156, -R154 ;  /* 0x000000009c267229 */ /* 0x000fe2000000089a */
[----:B------:R-:W2:Y:S01]  /*2410*/  LDG.E.64.CONSTANT R66, desc[UR4][R18.64+-0x8] ;  /* 0xfffff80412427981 */ /* 0x000ea2000c1e9b00 */
[----:B------:R-:W-:Y:S02]  /*2420*/  DADD R50, R34, -R128 ;  /* 0x0000000022327229 */ /* 0x000fe40000000880 */
[----:B------:R-:W-:Y:S02]  /*2430*/  DADD R156, -R156, R134 ;  /* 0x000000009c9c7229 */ /* 0x000fe40000000186 */
[----:B------:R-:W-:Y:S01]  /*2440*/  DMUL R60, R138, 8 ;  /* 0x402000008a3c7828 */ /* 0x000fe20000000000 */
[----:B------:R-:W-:Y:S01]  /*2450*/  IMAD.WIDE R138, R161, 0x8, R106 ;  /* 0x00000008a18a7825 */ /* 0x000fe200078e026a */
[----:B------:R-:W-:-:S04]  /*2460*/  DFMA R120, R10, 2, R72 ;  /* 0x400000000a78782b */ /* 0x000fc80000000048 */
[----:B------:R-:W-:Y:S01]  /*2470*/  DFMA R50, R156, 8, R50 ;  /* 0x402000009c32782b */ /* 0x000fe20000000032 */
[----:B------:R0:W3:Y:S01]  /*2480*/  LDG.E.64.CONSTANT R10, desc[UR4][R138.64] ;  /* 0x000000048a0a7981 */ /* 0x0000e2000c1e9b00 */
[----:B------:R-:W-:Y:S02]  /*2490*/  DADD R144, -R148, R144 ;  /* 0x0000000094907229 */ /* 0x000fe40000000190 */
[----:B------:R-:W-:Y:S02]  /*24a0*/  DADD R34, R34, -R130 ;  /* 0x0000000022227229 */ /* 0x000fe40000000882 */
[----:B0-----:R-:W-:Y:S01]  /*24b0*/  DMUL R138, R36, R8 ;  /* 0x00000008248a7228 */ /* 0x001fe20000000000 */
[----:B------:R-:W0:Y:S01]  /*24c0*/  LDC.64 R8, c[0x0][0x3a0] ;  /* 0x0000e800ff087b82 */ /* 0x000e220000000a00 */
[----:B------:R-:W-:Y:S02]  /*24d0*/  DFMA R126, R126, R50, -R60 ;  /* 0x000000327e7e722b */ /* 0x000fe4000000083c */
[----:B-----5:R-:W-:Y:S01]  /*24e0*/  DADD R130, R130, -R132 ;  /* 0x0000000082827229 */ /* 0x020fe20000000884 */
[----:B------:R-:W4:Y:S01]  /*24f0*/  LDG.E.64.CONSTANT R50, desc[UR4][R54.64+-0x8] ;  /* 0xfffff80436327981 */ /* 0x000f22000c1e9b00 */
[----:B------:R-:W-:-:S02]  /*2500*/  DADD R154, -R154, R136 ;  /* 0x000000009a9a7229 */ /* 0x000fc40000000188 */
[----:B------:R-:W-:Y:S01]  /*2510*/  DFMA R38, R144, 8, R38 ;  /* 0x402000009026782b */ /* 0x000fe20000000026 */
[----:B------:R-:W2:Y:S01]  /*2520*/  LDG.E.64.CONSTANT R60, desc[UR4][R68.64+-0x8] ;  /* 0xfffff804443c7981 */ /* 0x000ea2000c1e9b00 */
[----:B------:R-:W-:Y:S02]  /*2530*/  DFMA R138, R138, 8, R126 ;  /* 0x402000008a8a782b */ /* 0x000fe4000000007e */
[----:B------:R-:W-:Y:S01]  /*2540*/  DMUL R78, R78, R124 ;  /* 0x0000007c4e4e7228 */ /* 0x000fe20000000000 */
[----:B------:R-:W5:Y:S01]  /*2550*/  LDG.E.64.CONSTANT R126, desc[UR4][R18.64+-0x10] ;  /* 0xfffff004127e7981 */ /* 0x000f62000c1e9b00 */
[----:B------:R-:W-:Y:S02]  /*2560*/  DFMA R24, R154, 8, R130 ;  /* 0x402000009a18782b */ /* 0x000fe40000000082 */
[----:B------:R-:W-:Y:S01]  /*2570*/  DMUL R16, R16, R162 ;  /* 0x000000a210107228 */ /* 0x000fe20000000000 */
[----:B------:R1:W5:Y:S01]  /*2580*/  LDG.E.64.CONSTANT R144, desc[UR4][R30.64] ;  /* 0x000000041e907981 */ /* 0x000362000c1e9b00 */
[----:B------:R-:W-:-:S03]  /*2590*/  DMUL R32, R32, R38 ;  /* 0x0000002620207228 */ /* 0x000fc60000000000 */
[----:B------:R-:W4:Y:S01]  /*25a0*/  LDG.E.64.CONSTANT R38, desc[UR4][R26.64+-0x8] ;  /* 0xfffff8041a267981 */ /* 0x000f22000c1e9b00 */
[----:B------:R-:W-:Y:S02]  /*25b0*/  DFMA R24, -R90, R24, R138 ;  /* 0x000000185a18722b */ /* 0x000fe4000000018a */
[----:B------:R-:W-:Y:S01]  /*25c0*/  DFMA R114, R74, 2, R78 ;  /* 0x400000004a72782b */ /* 0x000fe2000000004e */
[--C-:B0-----:R-:W-:Y:S01]  /*25d0*/  IMAD.WIDE R2, R2, 0x8, R8.reuse ;  /* 0x0000000802027825 */ /* 0x101fe200078e0208 */
[----:B------:R-:W-:Y:S01]  /*25e0*/  DADD R74, R120, R16 ;  /* 0x00000000784a7229 */ /* 0x000fe20000000010 */
[----:B------:R-:W5:Y:S02]  /*25f0*/  LDG.E.64.CONSTANT R138, desc[UR4][R20.64] ;  /* 0x00000004148a7981 */ /* 0x000f64000c1e9b00 */
[--C-:B------:R-:W-:Y:S01]  /*2600*/  IMAD.WIDE R90, R4, 0x8, R8.reuse ;  /* 0x00000008045a7825 */ /* 0x100fe200078e0208 */
[CC--:B------:R-:W-:Y:S01]  /*2610*/  DFMA R72, R76.reuse, R108.reuse, R72 ;  /* 0x0000006c4c48722b */ /* 0x0c0fe20000000048 */
[----:B------:R0:W5:Y:S02]  /*2620*/  LDG.E.64.CONSTANT R130, desc[UR4][R40.64] ;  /* 0x0000000428827981 */ /* 0x000164000c1e9b00 */
[----:B------:R-:W-:Y:S01]  /*2630*/  IMAD.WIDE R6, R7, 0x8, R8 ;  /* 0x0000000807067825 */ /* 0x000fe200078e0208 */
[----:B------:R-:W-:-:S03]  /*2640*/  DFMA R106, R76, R108, R78 ;  /* 0x0000006c4c6a722b */ /* 0x000fc6000000004e */
[----:B------:R-:W-:Y:S01]  /*2650*/  IMAD.WIDE R8, R158, 0x8, R8 ;  /* 0x000000089e087825 */ /* 0x000fe200078e0208 */
[----:B------:R-:W-:Y:S02]  /*2660*/  DMUL R120, R32, 8 ;  /* 0x4020000020787828 */ /* 0x000fe40000000000 */
[----:B------:R-:W-:Y:S02]  /*2670*/  DFMA R34, R140, 8, R34 ;  /* 0x402000008c22782b */ /* 0x000fe40000000022 */
[----:B------:R-:W-:Y:S01]  /*2680*/  DADD R142, -R150, R142 ;  /* 0x00000000968e7229 */ /* 0x000fe2000000018e */
[C---:B------:R-:W-:Y:S01]  /*2690*/  IMAD.WIDE R140, R5.reuse, 0x8, R90 ;  /* 0x00000008058c7825 */ /* 0x040fe200078e025a */
[----:B------:R-:W-:Y:S01]  /*26a0*/  DADD R146, -R152, R146 ;  /* 0x0000000098927229 */ /* 0x000fe20000000192 */
[----:B------:R-:W5:Y:S02]  /*26b0*/  LDG.E.64.CONSTANT R90, desc[UR4][R90.64] ;  /* 0x000000045a5a7981 */ /* 0x000f64000c1e9b00 */
[----:B------:R-:W-:-:S04]  /*26c0*/  IMAD.WIDE R150, R5, 0x8, R2 ;  /* 0x0000000805967825 */ /* 0x000fc800078e0202 */
[C---:B------:R-:W-:Y:S01]  /*26d0*/  IMAD.WIDE R148, R5.reuse, 0x8, R8 ;  /* 0x0000000805947825 */ /* 0x040fe200078e0208 */
[----:B------:R-:W-:Y:S01]  /*26e0*/  DFMA R32, R72, -0.75, R114 ;  /* 0xbfe800004820782b */ /* 0x000fe20000000072 */
[----:B------:R-:W5:Y:S02]  /*26f0*/  LDG.E.64.CONSTANT R150, desc[UR4][R150.64] ;  /* 0x0000000496967981 */ /* 0x000f64000c1e9b00 */
[----:B------:R-:W-:Y:S01]  /*2700*/  IMAD.WIDE R152, R5, 0x8, R6 ;  /* 0x0000000805987825 */ /* 0x000fe200078e0206 */
[----:B------:R-:W-:Y:S01]  /*2710*/  DFMA R36, R106, 3, R74 ;  /* 0x400800006a24782b */ /* 0x000fe2000000004a */
[----:B------:R-:W5:Y:S01]  /*2720*/  LDG.E.64.CONSTANT R72, desc[UR4][R26.64+-0x10] ;  /* 0xfffff0041a487981 */ /* 0x000f62000c1e9b00 */
[----:B------:R-:W-:-:S03]  /*2730*/  DFMA R34, R122, R34, -R120 ;  /* 0x000000227a22722b */ /* 0x000fc60000000878 */
        /* <DEDUP_REMOVED lines=8> */
[----:B------:R-:W-:-:S03]  /*27c0*/  DADD R134, R134, -R136 ;  /* 0x0000000086867229 */ /* 0x000fc60000000888 */
[----:B------:R-:W5:Y:S01]  /*27d0*/  LDG.E.64.CONSTANT R68, desc[UR4][R68.64+0x10] ;  /* 0x0000100444447981 */ /* 0x000f62000c1e9b00 */
[C---:B------:R-:W-:Y:S01]  /*27e0*/  IMAD.WIDE R136, R5.reuse, 0x8, R20 ;  /* 0x0000000805887825 */ /* 0x040fe200078e0214 */
[----:B------:R-:W-:Y:S02]  /*27f0*/  DADD R128, R128, -R132 ;  /* 0x0000000080807229 */ /* 0x000fe40000000884 */
[----:B------:R-:W5:Y:S04]  /*2800*/  LDG.E.64.CONSTANT R18, desc[UR4][R18.64+0x10] ;  /* 0x0000100412127981 */ /* 0x000f68000c1e9b00 */
[----:B------:R-:W5:Y:S04]  /*2810*/  LDG.E.64.CONSTANT R26, desc[UR4][R26.64+0x10] ;  /* 0x000010041a1a7981 */ /* 0x000f68000c1e9b00 */
[----:B------:R5:W5:Y:S04]  /*2820*/  LDG.E.64.CONSTANT R132, desc[UR4][R62.64] ;  /* 0x000000043e847981 */ /* 0x000b68000c1e9b00 */
[----:B------:R-:W5:Y:S04]  /*2830*/  LDG.E.64.CONSTANT R6, desc[UR4][R6.64] ;  /* 0x0000000406067981 */ /* 0x000f68000c1e9b00 */
[----:B------:R-:W5:Y:S04]  /*2840*/  LDG.E.64.CONSTANT R8, desc[UR4][R8.64] ;  /* 0x0000000408087981 */ /* 0x000f68000c1e9b00 */
[----:B------:R-:W5:Y:S04]  /*2850*/  LDG.E.64.CONSTANT R54, desc[UR4][R54.64+0x10] ;  /* 0x0000100436367981 */ /* 0x000f68000c1e9b00 */
[----:B------:R-:W5:Y:S04]  /*2860*/  LDG.E.64.CONSTANT R2, desc[UR4][R2.64] ;  /* 0x0000000402027981 */ /* 0x000f68000c1e9b00 */
[----:B------:R-:W5:Y:S01]  /*2870*/  LDG.E.64.CONSTANT R136, desc[UR4][R136.64] ;  /* 0x0000000488887981 */ /* 0x000f62000c1e9b00 */
[----:B------:R-:W-:-:S04]  /*2880*/  IMAD.WIDE R154, R5, 0x8, R30 ;  /* 0x00000008059a7825 */ /* 0x000fc800078e021e */
[C---:B-1----:R-:W-:Y:S01]  /*2890*/  IMAD.WIDE R30, R5.reuse, 0x8, R62 ;  /* 0x00000008051e7825 */ /* 0x042fe200078e023e */
[----:B------:R-:W5:Y:S03]  /*28a0*/  LDG.E.64.CONSTANT R20, desc[UR4][R154.64] ;  /* 0x000000049a147981 */ /* 0x000f66000c1e9b00 */
[----:B------:R-:W-:Y:S01]  /*28b0*/  IMAD.WIDE R4, R5, 0x8, R40 ;  /* 0x0000000805047825 */ /* 0x000fe200078e0228 */
[----:B------:R-:W-:Y:S01]  /*28c0*/  DFMA R134, R146, 8, R134 ;  /* 0x402000009286782b */ /* 0x000fe20000000086 */
[----:B------:R-:W5:Y:S04]  /*28d0*/  LDG.E.64.CONSTANT R30, desc[UR4][R30.64] ;  /* 0x000000041e1e7981 */ /* 0x000f68000c1e9b00 */
[----:B------:R-:W5:Y:S01]  /*28e0*/  LDG.E.64.CONSTANT R4, desc[UR4][R4.64] ;  /* 0x0000000404047981 */ /* 0x000f62000c1e9b00 */
[----:B0-----:R-:W-:-:S02]  /*28f0*/  DMUL R40, R112, R76 ;  /* 0x0000004c70287228 */ /* 0x001fc40000000000 */
[----:B------:R-:W-:Y:S02]  /*2900*/  DMUL R134, R44, R134 ;  /* 0x000000862c867228 */ /* 0x000fe40000000000 */
[----:B------:R-:W-:-:S06]  /*2910*/  DFMA R128, R142, 8, R128 ;  /* 0x402000008e80782b */ /* 0x000fcc0000000080 */
[----:B------:R-:W-:Y:S02]  /*2920*/  DFMA R134, R134, 8, R34 ;  /* 0x402000008686782b */ /* 0x000fe40000000022 */
[----:B------:R-:W-:Y:S01]  /*2930*/  DMUL R34, R40, UR8 ;  /* 0x0000000828227c28 */ /* 0x000fe20008000000 */
[----:B------:R-:W0:Y:S05]  /*2940*/  LDC.64 R40, c[0x0][0x390] ;  /* 0x0000e400ff287b82 */ /* 0x000e2a0000000a00 */
[----:B------:R-:W-:Y:S02]  /*2950*/  DFMA R128, -R58, R128, R134 ;  /* 0x000000803a80722b */ /* 0x000fe40000000186 */
[----:B------:R-:W-:-:S08]  /*2960*/  DFMA R22, R34, R24, R22 ;  /* 0x000000182216722b */ /* 0x000fd00000000016 */
[----:B------:R-:W-:-:S08]  /*2970*/  DFMA R22, R34, R128, R22 ;  /* 0x000000802216722b */ /* 0x000fd00000000016 */
[----:B------:R-:W-:Y:S01]  /*2980*/  DFMA R164, R22, UR6, R164 ;  /* 0x0000000616a47c2b */ /* 0x000fe200080000a4 */
[----:B0-----:R-:W-:-:S06]  /*2990*/  IMAD.WIDE R22, R0, 0x8, R40 ;  /* 0x0000000800167825 */ /* 0x001fcc00078e0228 */
[----:B------:R0:W-:Y:S04]  /*29a0*/  STG.E.64 desc[UR4][R42.64], R164 ;  /* 0x000000a42a007986 */ /* 0x0001e8000c101b04 */
[----:B------:R-:W5:Y:S01]  /*29b0*/  LDG.E.64 R24, desc[UR4][R22.64] ;  /* 0x0000000416187981 */ /* 0x000f62000c1e1b00 */
[----:B------:R-:W-:Y:S02]  /*29c0*/  DADD R118, -R86, R118 ;  /* 0x0000000056767229 */ /* 0x000fe40000000176 */
[----:B------:R-:W-:Y:S02]  /*29d0*/  DFMA R78, R116, 2, R78 ;  /* 0x40000000744e782b */ /* 0x000fe4000000004e */
[----:B------:R-:W-:Y:S02]  /*29e0*/  DADD R70, -R86, R70 ;  /* 0x0000000056467229 */ /* 0x000fe40000000146 */
[----:B------:R-:W-:-:S02]  /*29f0*/  DFMA R40, R76, R108, R16 ;  /* 0x0000006c4c28722b */ /* 0x000fc40000000010 */
[----:B------:R-:W-:Y:S02]  /*2a00*/  DMUL R36, R36, R118 ;  /* 0x0000007624247228 */ /* 0x000fe40000000000 */
[----:B------:R-:W-:Y:S02]  /*2a10*/  DFMA R16, R110, 2, R16 ;  /* 0x400000006e10782b */ /* 0x000fe40000000010 */
[----:B------:R-:W-:-:S04]  /*2a20*/  DADD R64, -R86, R64 ;  /* 0x0000000056407229 */ /* 0x000fc80000000140 */
[----:B------:R-:W-:Y:S02]  /*2a30*/  DFMA R32, R32, R70, R36 ;  /* 0x000000462020722b */ /* 0x000fe40000000024 */
[C---:B------:R-:W-:Y:S02]  /*2a40*/  DADD R102, -R86.reuse, R102 ;  /* 0x0000000056667229 */ /* 0x040fe40000000166 */
[----:B------:R-:W-:Y:S02]  /*2a50*/  DADD R14, -R86, R14 ;  /* 0x00000000560e7229 */ /* 0x000fe4000000010e */
[----:B------:R-:W-:-:S04]  /*2a60*/  DMUL R94, R112, R94 ;  /* 0x0000005e705e7228 */ /* 0x000fc80000000000 */
[----:B------:R-:W-:-:S08]  /*2a70*/  DFMA R88, R96, R102, R88 ;  /* 0x000000666058722b */ /* 0x000fd00000000058 */
[----:B------:R-:W-:Y:S02]  /*2a80*/  DFMA R88, R92, R88, R94 ;  /* 0x000000585c58722b */ /* 0x000fe4000000005e */
[----:B---3--:R-:W-:-:S08]  /*2a90*/  DMUL R98, R98, R10 ;  /* 0x0000000a62627228 */ /* 0x008fd00000000000 */
[--C-:B------:R-:W-:Y:S02]  /*2aa0*/  DADD R78, R78, R98.reuse ;  /* 0x000000004e4e7229 */ /* 0x100fe40000000062 */
[----:B------:R-:W-:-:S06]  /*2ab0*/  DFMA R98, R76, R108, R98 ;  /* 0x0000006c4c62722b */ /* 0x000fcc0000000062 */
[----:B------:R-:W-:Y:S02]  /*2ac0*/  DFMA R40, R40, 3, R78 ;  /* 0x400800002828782b */ /* 0x000fe4000000004e */
[----:B--2---:R-:W-:Y:S02]  /*2ad0*/  DADD R58, -R60, R66 ;  /* 0x000000003c3a7229 */ /* 0x004fe40000000142 */
[----:B------:R-:W-:-:S04]  /*2ae0*/  DFMA R16, R98, -0.75, R16 ;  /* 0xbfe800006210782b */ /* 0x000fc80000000010 */
[----:B------:R-:W-:Y:S02]  /*2af0*/  DFMA R32, R40, R64, R32 ;  /* 0x000000402820722b */ /* 0x000fe40000000020 */
[----:B----4-:R-:W-:-:S08]  /*2b00*/  DADD R44, R50, -R38 ;  /* 0x00000000322c7229 */ /* 0x010fd00000000826 */
[----:B------:R-:W-:Y:S02]  /*2b10*/  DFMA R44, R58, 8, R44 ;  /* 0x402000003a2c782b */ /* 0x000fe4000000002c */
[----:B------:R-:W-:-:S06]  /*2b20*/  DFMA R14, R16, R14, R32 ;  /* 0x0000000e100e722b */ /* 0x000fcc0000000020 */
[----:B------:R-:W-:Y:S02]  /*2b30*/  DMUL R44, R100, R44 ;  /* 0x0000002c642c7228 */ /* 0x000fe40000000000 */
[----:B------:R-:W-:-:S06]  /*2b40*/  DFMA R76, R76, R14, R88 ;  /* 0x0000000e4c4c722b */ /* 0x000fcc0000000058 */
[----:B------:R-:W-:Y:S02]  /*2b50*/  DMUL R44, R44, 8 ;  /* 0x402000002c2c7828 */ /* 0x000fe40000000000 */
[----:B-----5:R-:W-:Y:S02]  /*2b60*/  DADD R36, R82, -R72 ;  /* 0x0000000052247229 */ /* 0x020fe40000000848 */
[----:B0-----:R-:W-:Y:S02]  /*2b70*/  DADD R42, -R74, R126 ;  /* 0x000000004a2a7229 */ /* 0x001fe4000000017e */
[----:B------:R-:W-:Y:S02]  /*2b80*/  DADD R58, R120, -R106 ;  /* 0x00000000783a7229 */ /* 0x000fe4000000086a */
[----:B------:R-:W-:Y:S02]  /*2b90*/  DADD R62, -R122, R114 ;  /* 0x000000007a3e7229 */ /* 0x000fe40000000172 */
[----:B------:R-:W-:-:S02]  /*2ba0*/  DADD R16, R150, -R140 ;  /* 0x0000000096107229 */ /* 0x000fc4000000088c */
[----:B------:R-:W-:Y:S02]  /*2bb0*/  DADD R32, -R152, R148 ;  /* 0x0000000098207229 */ /* 0x000fe40000000194 */
[----:B------:R-:W-:Y:S02]  /*2bc0*/  DFMA R36, R42, 8, R36 ;  /* 0x402000002a24782b */ /* 0x000fe40000000024 */
[----:B------:R-:W-:Y:S02]  /*2bd0*/  DFMA R58, R62, 8, R58 ;  /* 0x402000003e3a782b */ /* 0x000fe4000000003a */
[----:B------:R-:W-:Y:S02]  /*2be0*/  DADD R60, -R60, R122 ;  /* 0x000000003c3c7229 */ /* 0x000fe4000000017a */
[----:B------:R-:W-:Y:S02]  /*2bf0*/  DADD R74, R74, -R68 ;  /* 0x000000004a4a7229 */ /* 0x000fe40000000844 */
[----:B------:R-:W-:-:S02]  /*2c00*/  DFMA R32, R32, 8, R16 ;  /* 0x402000002020782b */ /* 0x000fc40000000010 */
[--C-:B------:R-:W-:Y:S02]  /*2c10*/  DADD R68, -R68, R18.reuse ;  /* 0x0000000044447229 */ /* 0x100fe40000000112 */
[----:B------:R-:W-:Y:S02]  /*2c20*/  DADD R126, R126, -R18 ;  /* 0x000000007e7e7229 */ /* 0x000fe40000000812 */
[----:B------:R-:W-:Y:S02]  /*2c30*/  DADD R106, -R38, R106 ;  /* 0x00000000266a7229 */ /* 0x000fe4000000016a */
[----:B------:R-:W-:Y:S02]  /*2c40*/  DADD R14, R72, -R26 ;  /* 0x00000000480e7229 */ /* 0x000fe4000000081a */
[----:B------:R-:W-:Y:S02]  /*2c50*/  DADD R40, -R138, R132 ;  /* 0x000000008a287229 */ /* 0x000fe40000000184 */
[----:B------:R-:W-:-:S02]  /*2c60*/  DFMA R36, R84, R36, -R44 ;  /* 0x000000245424722b */ /* 0x000fc4000000082c */
[----:B------:R-:W-:Y:S02]  /*2c70*/  DADD R18, -R6, R8 ;  /* 0x0000000006127229 */ /* 0x000fe40000000108 */
[----:B------:R-:W-:Y:S02]  /*2c80*/  DMUL R58, R80, R58 ;  /* 0x0000003a503a7228 */ /* 0x000fe40000000000 */
[----:B------:R-:W-:Y:S02]  /*2c90*/  DADD R38, R144, -R130 ;  /* 0x0000000090267229 */ /* 0x000fe40000000882 */
[----:B------:R-:W-:Y:S02]  /*2ca0*/  DADD R26, R54, -R26 ;  /* 0x00000000361a7229 */ /* 0x000fe4000000081a */
[----:B------:R-:W-:Y:S02]  /*2cb0*/  DFMA R60, R60, 8, R74 ;  /* 0x402000003c3c782b */ /* 0x000fe4000000004a */
[----:B------:R-:W-:-:S02]  /*2cc0*/  DADD R16, R2, -R90 ;  /* 0x0000000002107229 */ /* 0x000fc4000000085a */
[----:B------:R-:W-:Y:S02]  /*2cd0*/  DMUL R32, R48, R32 ;  /* 0x0000002030207228 */ /* 0x000fe40000000000 */
[----:B------:R-:W-:Y:S02]  /*2ce0*/  DADD R138, -R152, R138 ;  /* 0x00000000988a7229 */ /* 0x000fe4000000018a */
[----:B------:R-:W-:Y:S02]  /*2cf0*/  DADD R6, R6, -R136 ;  /* 0x0000000006067229 */ /* 0x000fe40000000888 */
[----:B------:R-:W-:Y:S02]  /*2d00*/  DADD R50, -R50, R120 ;  /* 0x0000000032327229 */ /* 0x000fe40000000178 */
[----:B------:R-:W-:Y:S02]  /*2d10*/  DADD R82, R82, -R54 ;  /* 0x0000000052527229 */ /* 0x000fe40000000836 */
[----:B------:R-:W-:-:S02]  /*2d20*/  DADD R66, -R66, R114 ;  /* 0x0000000042427229 */ /* 0x000fc40000000172 */
[----:B------:R-:W-:Y:S02]  /*2d30*/  DFMA R36, R58, 8, R36 ;  /* 0x402000003a24782b */ /* 0x000fe40000000024 */
[----:B------:R-:W-:Y:S02]  /*2d40*/  DFMA R38, R40, 8, R38 ;  /* 0x402000002826782b */ /* 0x000fe40000000026 */
[----:B------:R-:W-:Y:S02]  /*2d50*/  DFMA R26, R68, 8, R26 ;  /* 0x40200000441a782b */ /* 0x000fe4000000001a */
[----:B------:R-:W-:Y:S02]  /*2d60*/  DMUL R60, R124, R60 ;  /* 0x0000003c7c3c7228 */ /* 0x000fe40000000000 */
[----:B------:R-:W-:Y:S02]  /*2d70*/  DFMA R16, R18, 8, R16 ;  /* 0x402000001210782b */ /* 0x000fe40000000010 */
[----:B------:R-:W-:-:S02]  /*2d80*/  DMUL R32, R32, 8 ;  /* 0x4020000020207828 */ /* 0x000fc40000000000 */
[----:B------:R-:W-:Y:S02]  /*2d90*/  DFMA R6, R138, 8, R6 ;  /* 0x402000008a06782b */ /* 0x000fe40000000006 */
[----:B------:R-:W-:Y:S02]  /*2da0*/  DADD R2, R2, -R20 ;  /* 0x0000000002027229 */ /* 0x000fe40000000814 */
[----:B------:R-:W-:Y:S02]  /*2db0*/  DADD R8, R8, -R30 ;  /* 0x0000000008087229 */ /* 0x000fe4000000081e */
[----:B------:R-:W-:Y:S02]  /*2dc0*/  DFMA R50, R50, 8, R82 ;  /* 0x402000003232782b */ /* 0x000fe40000000052 */
[----:B------:R-:W-:Y:S02]  /*2dd0*/  DMUL R38, R56, R38 ;  /* 0x0000002638267228 */ /* 0x000fe40000000000 */
[----:B------:R-:W-:-:S02]  /*2de0*/  DMUL R60, R60, 8 ;  /* 0x402000003c3c7828 */ /* 0x000fc40000000000 */
[----:B------:R-:W-:Y:S02]  /*2df0*/  DADD R144, -R150, R144 ;  /* 0x0000000096907229 */ /* 0x000fe40000000190 */
[----:B------:R-:W-:Y:S02]  /*2e00*/  DFMA R16, R52, R16, -R32 ;  /* 0x000000103410722b */ /* 0x000fe40000000820 */
[----:B------:R-:W-:Y:S02]  /*2e10*/  DFMA R66, R66, 8, R126 ;  /* 0x402000004242782b */ /* 0x000fe4000000007e */
[----:B------:R-:W-:Y:S02]  /*2e20*/  DFMA R26, -R46, R26, R36 ;  /* 0x0000001a2e1a722b */ /* 0x000fe40000000124 */
[----:B------:R-:W-:Y:S02]  /*2e30*/  DMUL R6, R124, R6 ;  /* 0x000000067c067228 */ /* 0x000fe40000000000 */
[----:B------:R-:W-:-:S02]  /*2e40*/  DADD R132, -R148, R132 ;  /* 0x0000000094847229 */ /* 0x000fc40000000184 */
[----:B------:R-:W-:Y:S02]  /*2e50*/  DADD R30, -R136, R30 ;  /* 0x00000000881e7229 */ /* 0x000fe4000000011e */
[----:B------:R-:W-:Y:S02]  /*2e60*/  DADD R20, R20, -R4 ;  /* 0x0000000014147229 */ /* 0x000fe40000000804 */
[----:B------:R-:W-:Y:S02]  /*2e70*/  DFMA R50, R104, R50, -R60 ;  /* 0x000000326832722b */ /* 0x000fe4000000083c */
[----:B------:R-:W-:Y:S02]  /*2e80*/  DFMA R2, R144, 8, R2 ;  /* 0x402000009002782b */ /* 0x000fe40000000002 */
[----:B------:R-:W-:Y:S02]  /*2e90*/  DFMA R16, R38, 8, R16 ;  /* 0x402000002610782b */ /* 0x000fe40000000010 */
[----:B------:R-:W-:-:S02]  /*2ea0*/  DMUL R66, R162, R66 ;  /* 0x00000042a2427228 */ /* 0x000fc40000000000 */
[----:B------:R-:W-:Y:S02]  /*2eb0*/  DMUL R26, R12, R26 ;  /* 0x0000001a0c1a7228 */ /* 0x000fe40000000000 */
[----:B------:R-:W-:Y:S02]  /*2ec0*/  DFMA R8, R132, 8, R8 ;  /* 0x402000008408782b */ /* 0x000fe40000000008 */
[----:B------:R-:W-:Y:S02]  /*2ed0*/  DMUL R6, R6, 8 ;  /* 0x4020000006067828 */ /* 0x000fe40000000000 */
[----:B------:R-:W-:Y:S02]  /*2ee0*/  DFMA R20, R30, 8, R20 ;  /* 0x402000001e14782b */ /* 0x000fe40000000014 */
[----:B------:R-:W-:Y:S02]  /*2ef0*/  DFMA R14, R106, 8, R14 ;  /* 0x402000006a0e782b */ /* 0x000fe4000000000e */
[----:B------:R-:W-:-:S02]  /*2f00*/  DFMA R50, R66, 8, R50 ;  /* 0x402000004232782b */ /* 0x000fc40000000032 */
[----:B------:R-:W-:Y:S02]  /*2f10*/  DFMA R26, R76, UR10, R26 ;  /* 0x0000000a4c1a7c2b */ /* 0x000fe4000800001a */
[----:B------:R-:W-:Y:S02]  /*2f20*/  DADD R4, R90, -R4 ;  /* 0x000000005a047229 */ /* 0x000fe40000000804 */
[----:B------:R-:W-:Y:S02]  /*2f30*/  DADD R130, -R140, R130 ;  /* 0x000000008c827229 */ /* 0x000fe40000000182 */
[----:B------:R-:W-:Y:S02]  /*2f40*/  DFMA R2, R104, R2, -R6 ;  /* 0x000000026802722b */ /* 0x000fe40000000806 */
[----:B------:R-:W-:Y:S02]  /*2f50*/  DMUL R8, R162, R8 ;  /* 0x00000008a2087228 */ /* 0x000fe40000000000 */
[----:B------:R-:W-:-:S02]  /*2f60*/  DFMA R16, -R28, R20, R16 ;  /* 0x000000141c10722b */ /* 0x000fc40000000110 */
[----:B------:R-:W-:Y:S02]  /*2f70*/  DFMA R14, -R10, R14, R50 ;  /* 0x0000000e0a0e722b */ /* 0x000fe40000000132 */
[----:B------:R-:W-:Y:S02]  /*2f80*/  DFMA R4, R130, 8, R4 ;  /* 0x402000008204782b */ /* 0x000fe40000000004 */
[----:B------:R-:W-:Y:S02]  /*2f90*/  DFMA R2, R8, 8, R2 ;  /* 0x402000000802782b */ /* 0x000fe40000000002 */
[----:B------:R-:W-:-:S06]  /*2fa0*/  DFMA R16, R34, R16, R26 ;  /* 0x000000102210722b */ /* 0x000fcc000000001a */
[----:B------:R-:W-:Y:S02]  /*2fb0*/  DFMA R2, -R10, R4, R2 ;  /* 0x000000040a02722b */ /* 0x000fe40000000102 */
[----:B------:R-:W-:-:S08]  /*2fc0*/  DFMA R14, R12, R14, R16 ;  /* 0x0000000e0c0e722b */ /* 0x000fd00000000010 */
[----:B------:R-:W-:-:S08]  /*2fd0*/  DFMA R2, R34, R2, R14 ;  /* 0x000000022202722b */ /* 0x000fd0000000000e */
[----:B------:R-:W-:-:S07]  /*2fe0*/  DFMA R2, R2, UR6, R24 ;  /* 0x0000000602027c2b */ /* 0x000fce0008000018 */
[----:B------:R-:W-:Y:S01]  /*2ff0*/  STG.E.64 desc[UR4][R22.64], R2 ;  /* 0x0000000216007986 */ /* 0x000fe2000c101b04 */
[----:B------:R-:W-:Y:S05]  /*3000*/  EXIT ;  /* 0x000000000000794d */ /* 0x000fea0003800000 */
.L_x_0:
[----:B------:R-:W-:-:S00]  /*3010*/  BRA `(.L_x_0) ;  /* 0xfffffffc00fc7947 */ /* 0x000fc0000383ffff */
[----:B------:R-:W-:-:S00]  /*3020*/  NOP ;  /* 0x0000000000007918 */ /* 0x000fc00000000000 */
        /* <DEDUP_REMOVED lines=13> */
.L_x_1:


//--------------------- .nv.shared.reserved.0     --------------------------
	.section	.nv.shared.reserved.0,"aw",@nobits
	.weak		__nv_reservedSMEM_offset_0_alias
	.size		__nv_reservedSMEM_offset_0_alias, 0, 64
	.other		__nv_reservedSMEM_offset_0_alias,@"STO_CUDA_RESERVED_SHARED STV_DEFAULT"
__nv_reservedSMEM_offset_0_alias:
	.zero		0
	.zero		64


//--------------------- .nv.constant0._Z3sw4PdS_S_S_S_S_S_S_S_S_S_i --------------------------
	.section	.nv.constant0._Z3sw4PdS_S_S_S_S_S_S_S_S_S_i,"a",@progbits
	.sectionflags	@""
	.align	4
.nv.constant0._Z3sw4PdS_S_S_S_S_S_S_S_S_S_i:
	.zero		988


//--------------------- SYMBOLS --------------------------

	.type		.nv.reservedSmem.offset0,@object
	.size		.nv.reservedSmem.offset0,0x4
